// auto-generated by cutlass_sweep.gemm — config: {"arch": "sm_100", "cluster_m": 2, "cluster_n": 1, "dtype": "bf16", "dtype_b": "bf16", "layout": "nt", "stages": 0, "tile_k": 128, "tile_m": 128, "tile_n": 128}
#include "cutlass/cutlass.h"
#include "cutlass/gemm/collective/collective_builder.hpp"
#include "cutlass/gemm/device/gemm_universal_adapter.h"
#include "cutlass/gemm/kernel/gemm_universal.hpp"
#include "cutlass/epilogue/collective/collective_builder.hpp"

using ElemA = cutlass::bfloat16_t;
using ElemB = cutlass::bfloat16_t;
using ElemCD = cutlass::bfloat16_t;
using Acc  = float;
using TileShape    = cute::Shape<cute::_128, cute::_128, cute::_128>;
using ClusterShape = cute::Shape<cute::_2, cute::_1, cute::_1>;

using CollectiveEpilogue = typename cutlass::epilogue::collective::CollectiveBuilder<
    cutlass::arch::Sm100, cutlass::arch::OpClassTensorOp,
    TileShape, ClusterShape,
    cutlass::epilogue::collective::EpilogueTileAuto,
    Acc, Acc,
    ElemCD, cutlass::layout::RowMajor, 128 / cutlass::sizeof_bits<ElemCD>::value,
    ElemCD, cutlass::layout::RowMajor, 128 / cutlass::sizeof_bits<ElemCD>::value,
    cutlass::epilogue::collective::EpilogueScheduleAuto
  >::CollectiveOp;

using CollectiveMainloop = typename cutlass::gemm::collective::CollectiveBuilder<
    cutlass::arch::Sm100, cutlass::arch::OpClassTensorOp,
    ElemA, cutlass::layout::RowMajor, 128 / cutlass::sizeof_bits<ElemA>::value,
    ElemB, cutlass::layout::ColumnMajor, 128 / cutlass::sizeof_bits<ElemB>::value,
    Acc,
    TileShape, ClusterShape,
    cutlass::gemm::collective::StageCountAutoCarveout<static_cast<int>(sizeof(typename CollectiveEpilogue::SharedStorage))>,
    cutlass::gemm::collective::KernelScheduleAuto
  >::CollectiveOp;

using GemmKernel = cutlass::gemm::kernel::GemmUniversal<
    cute::Shape<int,int,int,int>,
    CollectiveMainloop,
    CollectiveEpilogue
>;
using Gemm = cutlass::gemm::device::GemmUniversalAdapter<GemmKernel>;

// Force the device kernel symbol into the cubin without needing a host main.
auto* _anchor = &cutlass::device_kernel<GemmKernel>;


// ===== COMPILED SASS (sm_100a) =====

	.target	sm_100a

	.elftype	@"ET_EXEC"


//--------------------- .note.nv.tkinfo           --------------------------
	.section	.note.nv.tkinfo,"",@"SHT_NOTE"
	.sectionflags	@"SHF_NOTE_NV_TKINFO"
	.tkinfo
        /*0018*/ 	.word	0x00000002
        /*0030*/ 	.string	""
        /*0030*/ 	.string	"ptxas"
        /*0030*/ 	.string	"Cuda compilation tools, release 13.0, V13.0.88"
        /*0030*/ 	.string	"Build cuda_13.0.r13.0/compiler.36424714_0"
        /*0030*/ 	.string	"-arch sm_100a -m 64 "



//--------------------- .note.nv.cuinfo           --------------------------
	.section	.note.nv.cuinfo,"",@"SHT_NOTE"
	.sectionflags	@"SHF_NOTE_NV_CUINFO"
        /*0018*/ 	.short	0x0002
        /*001a*/ 	.short	0x0064
        /*001c*/ 	.short	0x0082
	.zero		2


//--------------------- .nv.info                  --------------------------
	.section	.nv.info,"",@"SHT_CUDA_INFO"
	.align	4


	//----- nvinfo : EIATTR_REGCOUNT
	.align		4
        /*0000*/ 	.byte	0x04, 0x2f
        /*0002*/ 	.short	(.L_19 - .L_18)
	.align		4
.L_18:
        /*0004*/ 	.word	index@(_ZN7cutlass13device_kernelINS_4gemm6kernel13GemmUniversalIN4cute5tupleIJiiiiEEENS1_10collective13CollectiveMmaINS1_35MainloopSm100TmaUmmaWarpSpecializedILi6ELi2ELi4ENS5_IJNS4_1CILi2EEENSA_ILi1EEESC_EEEEENS5_IJNSA_ILi128EEESF_SF_EEENS_10bfloat16_tENS5_IJlSC_lEEESH_SI_NS4_8TiledMMAINS4_8MMA_AtomIJNS4_26SM100_MMA_F16BF16_2x1SM_SSISH_SH_fLi128ELi128ELNS4_4UMMA5MajorE0ELSN_0ELNSM_7ScaleInE0ELSO_0EEEEEENS4_6LayoutINS5_IJSC_SC_SC_EEENS5_IJNSA_ILi0EEEST_ST_EEEEENS5_IJNS4_10UnderscoreESW_SW_EEEEENS4_18SM100_TMA_2SM_LOADENS4_14ComposedLayoutINS4_7SwizzleILi3ELi4ELi3EEENS4_18smem_ptr_flag_bitsILi16EEENSR_INS5_IJNSA_ILi8EEENSA_ILi64EEEEEENS5_IJS16_SC_EEEEEEEvNS4_8identityESZ_S1A_vS1B_EENS_8epilogue10collective18CollectiveEpilogueINS1D_23Sm100TmaWarpSpecializedILi4ELi2ELi16ELb1ELb0EEEJNS5_IJS16_SF_SF_EEENS5_IJNSR_IS16_SC_EENSR_INS5_IJNSA_ILi16EEESB_EEENS5_IJSC_S16_EEEEEEEESH_SI_SH_SI_NS1D_6fusion15FusionCallbacksIS1H_NS1P_17LinearCombinationISH_fSH_fLNS_15FloatRoundStyleE2EEES1I_S1O_JEEENS4_5SM1004TMEM4LOAD26SM100_TMEM_LOAD_32dp32b16xENS4_13SM90_TMA_LOADENS10_INS11_ILi1ELi4ELi3EEES14_NSR_INS5_IJS15_S1K_EEENS5_IJS1K_SC_EEEEEEENS4_39AutoVectorizingCopyWithAssumedAlignmentILi128EEENS4_14SM90_TMA_STOREES24_S26_S26_EEEvvEEEEvNT_6ParamsE)
        /*0008*/ 	.word	0x0000005b


	//----- nvinfo : EIATTR_FRAME_SIZE
	.align		4
.L_19:
        /*000c*/ 	.byte	0x04, 0x11
        /*000e*/ 	.short	(.L_21 - .L_20)
	.align		4
.L_20:
        /*0010*/ 	.word	index@($__internal_2_$__cuda_sm10x_tcgen05_guardrail_trap_unallocated_columns_being_dealloced)
        /*0014*/ 	.word	0x00000000


	//----- nvinfo : EIATTR_FRAME_SIZE
	.align		4
.L_21:
        /*0018*/ 	.byte	0x04, 0x11
        /*001a*/ 	.short	(.L_23 - .L_22)
	.align		4
.L_22:
        /*001c*/ 	.word	index@($__internal_1_$__cuda_sm10x_tcgen05_guardrail_trap_phase_invalid_during_alloc)
        /*0020*/ 	.word	0x00000000


	//----- nvinfo : EIATTR_FRAME_SIZE
	.align		4
.L_23:
        /*0024*/ 	.byte	0x04, 0x11
        /*0026*/ 	.short	(.L_25 - .L_24)
	.align		4
.L_24:
        /*0028*/ 	.word	index@($__internal_0_$__cuda_sm10x_tcgen05_guardrail_trap_col_being_dealloced_not_returned_by_alloc)
        /*002c*/ 	.word	0x00000000


	//----- nvinfo : EIATTR_FRAME_SIZE
	.align		4
.L_25:
        /*0030*/ 	.byte	0x04, 0x11
        /*0032*/ 	.short	(.L_27 - .L_26)
	.align		4
.L_26:
        /*0034*/ 	.word	index@(_ZN7cutlass13device_kernelINS_4gemm6kernel13GemmUniversalIN4cute5tupleIJiiiiEEENS1_10collective13CollectiveMmaINS1_35MainloopSm100TmaUmmaWarpSpecializedILi6ELi2ELi4ENS5_IJNS4_1CILi2EEENSA_ILi1EEESC_EEEEENS5_IJNSA_ILi128EEESF_SF_EEENS_10bfloat16_tENS5_IJlSC_lEEESH_SI_NS4_8TiledMMAINS4_8MMA_AtomIJNS4_26SM100_MMA_F16BF16_2x1SM_SSISH_SH_fLi128ELi128ELNS4_4UMMA5MajorE0ELSN_0ELNSM_7ScaleInE0ELSO_0EEEEEENS4_6LayoutINS5_IJSC_SC_SC_EEENS5_IJNSA_ILi0EEEST_ST_EEEEENS5_IJNS4_10UnderscoreESW_SW_EEEEENS4_18SM100_TMA_2SM_LOADENS4_14ComposedLayoutINS4_7SwizzleILi3ELi4ELi3EEENS4_18smem_ptr_flag_bitsILi16EEENSR_INS5_IJNSA_ILi8EEENSA_ILi64EEEEEENS5_IJS16_SC_EEEEEEEvNS4_8identityESZ_S1A_vS1B_EENS_8epilogue10collective18CollectiveEpilogueINS1D_23Sm100TmaWarpSpecializedILi4ELi2ELi16ELb1ELb0EEEJNS5_IJS16_SF_SF_EEENS5_IJNSR_IS16_SC_EENSR_INS5_IJNSA_ILi16EEESB_EEENS5_IJSC_S16_EEEEEEEESH_SI_SH_SI_NS1D_6fusion15FusionCallbacksIS1H_NS1P_17LinearCombinationISH_fSH_fLNS_15FloatRoundStyleE2EEES1I_S1O_JEEENS4_5SM1004TMEM4LOAD26SM100_TMEM_LOAD_32dp32b16xENS4_13SM90_TMA_LOADENS10_INS11_ILi1ELi4ELi3EEES14_NSR_INS5_IJS15_S1K_EEENS5_IJS1K_SC_EEEEEEENS4_39AutoVectorizingCopyWithAssumedAlignmentILi128EEENS4_14SM90_TMA_STOREES24_S26_S26_EEEvvEEEEvNT_6ParamsE)
        /*0038*/ 	.word	0x00000000


	//----- nvinfo : EIATTR_MIN_STACK_SIZE
	.align		4
.L_27:
        /*003c*/ 	.byte	0x04, 0x12
        /*003e*/ 	.short	(.L_29 - .L_28)
	.align		4
.L_28:
        /*0040*/ 	.word	index@(_ZN7cutlass13device_kernelINS_4gemm6kernel13GemmUniversalIN4cute5tupleIJiiiiEEENS1_10collective13CollectiveMmaINS1_35MainloopSm100TmaUmmaWarpSpecializedILi6ELi2ELi4ENS5_IJNS4_1CILi2EEENSA_ILi1EEESC_EEEEENS5_IJNSA_ILi128EEESF_SF_EEENS_10bfloat16_tENS5_IJlSC_lEEESH_SI_NS4_8TiledMMAINS4_8MMA_AtomIJNS4_26SM100_MMA_F16BF16_2x1SM_SSISH_SH_fLi128ELi128ELNS4_4UMMA5MajorE0ELSN_0ELNSM_7ScaleInE0ELSO_0EEEEEENS4_6LayoutINS5_IJSC_SC_SC_EEENS5_IJNSA_ILi0EEEST_ST_EEEEENS5_IJNS4_10UnderscoreESW_SW_EEEEENS4_18SM100_TMA_2SM_LOADENS4_14ComposedLayoutINS4_7SwizzleILi3ELi4ELi3EEENS4_18smem_ptr_flag_bitsILi16EEENSR_INS5_IJNSA_ILi8EEENSA_ILi64EEEEEENS5_IJS16_SC_EEEEEEEvNS4_8identityESZ_S1A_vS1B_EENS_8epilogue10collective18CollectiveEpilogueINS1D_23Sm100TmaWarpSpecializedILi4ELi2ELi16ELb1ELb0EEEJNS5_IJS16_SF_SF_EEENS5_IJNSR_IS16_SC_EENSR_INS5_IJNSA_ILi16EEESB_EEENS5_IJSC_S16_EEEEEEEESH_SI_SH_SI_NS1D_6fusion15FusionCallbacksIS1H_NS1P_17LinearCombinationISH_fSH_fLNS_15FloatRoundStyleE2EEES1I_S1O_JEEENS4_5SM1004TMEM4LOAD26SM100_TMEM_LOAD_32dp32b16xENS4_13SM90_TMA_LOADENS10_INS11_ILi1ELi4ELi3EEES14_NSR_INS5_IJS15_S1K_EEENS5_IJS1K_SC_EEEEEEENS4_39AutoVectorizingCopyWithAssumedAlignmentILi128EEENS4_14SM90_TMA_STOREES24_S26_S26_EEEvvEEEEvNT_6ParamsE)
        /*0044*/ 	.word	0x00000000
.L_29:


//--------------------- .nv.compat                --------------------------
	.section	.nv.compat,"",@"SHT_CUDA_COMPAT_INFO"
	.align	4
        /*0000*/ 	.byte	0x02, 0x09, 0x01, 0x00, 0x02, 0x02, 0x02, 0x00, 0x02, 0x05, 0x05, 0x00, 0x03, 0x07, 0x01, 0x01
        /*0010*/ 	.byte	0x02, 0x03, 0x01, 0x00, 0x02, 0x06, 0x01, 0x00, 0x04, 0x0b, 0x08, 0x00, 0x09, 0x00, 0x00, 0x00
        /*0020*/ 	.byte	0x00, 0x00, 0x00, 0x00


//--------------------- .nv.info._ZN7cutlass13device_kernelINS_4gemm6kernel13GemmUniversalIN4cute5tupleIJiiiiEEENS1_10collective13CollectiveMmaINS1_35MainloopSm100TmaUmmaWarpSpecializedILi6ELi2ELi4ENS5_IJNS4_1CILi2EEENSA_ILi1EEESC_EEEEENS5_IJNSA_ILi128EEESF_SF_EEENS_10bfloat16_tENS5_IJlSC_lEEESH_SI_NS4_8TiledMMAINS4_8MMA_AtomIJNS4_26SM100_MMA_F16BF16_2x1SM_SSISH_SH_fLi128ELi128ELNS4_4UMMA5MajorE0ELSN_0ELNSM_7ScaleInE0ELSO_0EEEEEENS4_6LayoutINS5_IJSC_SC_SC_EEENS5_IJNSA_ILi0EEEST_ST_EEEEENS5_IJNS4_10UnderscoreESW_SW_EEEEENS4_18SM100_TMA_2SM_LOADENS4_14ComposedLayoutINS4_7SwizzleILi3ELi4ELi3EEENS4_18smem_ptr_flag_bitsILi16EEENSR_INS5_IJNSA_ILi8EEENSA_ILi64EEEEEENS5_IJS16_SC_EEEEEEEvNS4_8identityESZ_S1A_vS1B_EENS_8epilogue10collective18CollectiveEpilogueINS1D_23Sm100TmaWarpSpecializedILi4ELi2ELi16ELb1ELb0EEEJNS5_IJS16_SF_SF_EEENS5_IJNSR_IS16_SC_EENSR_INS5_IJNSA_ILi16EEESB_EEENS5_IJSC_S16_EEEEEEEESH_SI_SH_SI_NS1D_6fusion15FusionCallbacksIS1H_NS1P_17LinearCombinationISH_fSH_fLNS_15FloatRoundStyleE2EEES1I_S1O_JEEENS4_5SM1004TMEM4LOAD26SM100_TMEM_LOAD_32dp32b16xENS4_13SM90_TMA_LOADENS10_INS11_ILi1ELi4ELi3EEES14_NSR_INS5_IJS15_S1K_EEENS5_IJS1K_SC_EEEEEEENS4_39AutoVectorizingCopyWithAssumedAlignmentILi128EEENS4_14SM90_TMA_STOREES24_S26_S26_EEEvvEEEEvNT_6ParamsE --------------------------
	.section	.nv.info._ZN7cutlass13device_kernelINS_4gemm6kernel13GemmUniversalIN4cute5tupleIJiiiiEEENS1_10collective13CollectiveMmaINS1_35MainloopSm100TmaUmmaWarpSpecializedILi6ELi2ELi4ENS5_IJNS4_1CILi2EEENSA_ILi1EEESC_EEEEENS5_IJNSA_ILi128EEESF_SF_EEENS_10bfloat16_tENS5_IJlSC_lEEESH_SI_NS4_8TiledMMAINS4_8MMA_AtomIJNS4_26SM100_MMA_F16BF16_2x1SM_SSISH_SH_fLi128ELi128ELNS4_4UMMA5MajorE0ELSN_0ELNSM_7ScaleInE0ELSO_0EEEEEENS4_6LayoutINS5_IJSC_SC_SC_EEENS5_IJNSA_ILi0EEEST_ST_EEEEENS5_IJNS4_10UnderscoreESW_SW_EEEEENS4_18SM100_TMA_2SM_LOADENS4_14ComposedLayoutINS4_7SwizzleILi3ELi4ELi3EEENS4_18smem_ptr_flag_bitsILi16EEENSR_INS5_IJNSA_ILi8EEENSA_ILi64EEEEEENS5_IJS16_SC_EEEEEEEvNS4_8identityESZ_S1A_vS1B_EENS_8epilogue10collective18CollectiveEpilogueINS1D_23Sm100TmaWarpSpecializedILi4ELi2ELi16ELb1ELb0EEEJNS5_IJS16_SF_SF_EEENS5_IJNSR_IS16_SC_EENSR_INS5_IJNSA_ILi16EEESB_EEENS5_IJSC_S16_EEEEEEEESH_SI_SH_SI_NS1D_6fusion15FusionCallbacksIS1H_NS1P_17LinearCombinationISH_fSH_fLNS_15FloatRoundStyleE2EEES1I_S1O_JEEENS4_5SM1004TMEM4LOAD26SM100_TMEM_LOAD_32dp32b16xENS4_13SM90_TMA_LOADENS10_INS11_ILi1ELi4ELi3EEES14_NSR_INS5_IJS15_S1K_EEENS5_IJS1K_SC_EEEEEEENS4_39AutoVectorizingCopyWithAssumedAlignmentILi128EEENS4_14SM90_TMA_STOREES24_S26_S26_EEEvvEEEEvNT_6ParamsE,"",@"SHT_CUDA_INFO"
	.sectionflags	@""
	.align	4


	//----- nvinfo : EIATTR_CUDA_API_VERSION
	.align		4
        /*0000*/ 	.byte	0x04, 0x37
        /*0002*/ 	.short	(.L_31 - .L_30)
.L_30:
        /*0004*/ 	.word	0x00000082


	//----- nvinfo : EIATTR_KPARAM_INFO
	.align		4
.L_31:
        /*0008*/ 	.byte	0x04, 0x17
        /*000a*/ 	.short	(.L_33 - .L_32)
.L_32:
        /*000c*/ 	.word	0x00000000
        /*0010*/ 	.short	0x0000
        /*0012*/ 	.short	0x0000
        /*0014*/ 	.byte	0x00, 0xf0, 0x01, 0x20


	//----- nvinfo : EIATTR_AT_ENTRY_FRAGMENTS
	.align		4
.L_33:
        /*0018*/ 	.byte	0x04, 0x4f
        /*001a*/ 	.short	(.L_35 - .L_34)


	//   ....[0]....
.L_34:
        /*001c*/ 	.word	0x00000007


	//----- nvinfo : EIATTR_RESERVED_SMEM_USED
	.align		4
.L_35:
        /*0020*/ 	.byte	0x01, 0x41
	.zero		2


	//----- nvinfo : EIATTR_SPARSE_MMA_MASK
	.align		4
        /*0024*/ 	.byte	0x03, 0x50
        /*0026*/ 	.short	0x0000


	//----- nvinfo : EIATTR_TCGEN05_2CTA_USED
	.align		4
        /*0028*/ 	.byte	0x01, 0x52
	.zero		2


	//----- nvinfo : EIATTR_MAXREG_COUNT
	.align		4
        /*002c*/ 	.byte	0x03, 0x1b
        /*002e*/ 	.short	0x00ff


	//----- nvinfo : EIATTR_NUM_BARRIERS
	.align		4
        /*0030*/ 	.byte	0x02, 0x4c
        /*0032*/ 	.byte	0x07
	.zero		1


	//----- nvinfo : EIATTR_EXTERNS
	.align		4
        /*0034*/ 	.byte	0x04, 0x0f
        /*0036*/ 	.short	(.L_37 - .L_36)


	//   ....[0]....
	.align		4
.L_36:
        /*0038*/ 	.word	index@(__assertfail)


	//----- nvinfo : EIATTR_MERCURY_ISA_VERSION
	.align		4
.L_37:
        /*003c*/ 	.byte	0x03, 0x5f
        /*003e*/ 	.short	0x0101


	//----- nvinfo : EIATTR_INT_WARP_WIDE_INSTR_OFFSETS
	.align		4
        /*0040*/ 	.byte	0x04, 0x31
        /*0042*/ 	.short	(.L_39 - .L_38)


	//   ....[0]....
.L_38:
        /*0044*/ 	.word	0x00000d50


	//   ....[1]....
        /*0048*/ 	.word	0x00000df0


	//   ....[2]....
        /*004c*/ 	.word	0x00002280


	//   ....[3]....
        /*0050*/ 	.word	0x00004440


	//   ....[4]....
        /*0054*/ 	.word	0x00004460


	//   ....[5]....
        /*0058*/ 	.word	0x00004490


	//   ....[6]....
        /*005c*/ 	.word	0x00004dd0


	//   ....[7]....
        /*0060*/ 	.word	0x00004df0


	//   ....[8]....
        /*0064*/ 	.word	0x00004ee0


	//   ....[9]....
        /*0068*/ 	.word	0x00004fa0


	//   ....[10]....
        /*006c*/ 	.word	0x00004fc0


	//   ....[11]....
        /*0070*/ 	.word	0x000050b0


	//   ....[12]....
        /*0074*/ 	.word	0x00005180


	//   ....[13]....
        /*0078*/ 	.word	0x000051a0


	//   ....[14]....
        /*007c*/ 	.word	0x000052d0


	//   ....[15]....
        /*0080*/ 	.word	0x00005450


	//   ....[16]....
        /*0084*/ 	.word	0x00005460


	//   ....[17]....
        /*0088*/ 	.word	0x000055f0


	//----- nvinfo : EIATTR_COOP_GROUP_MASK_REGIDS
	.align		4
.L_39:
        /*008c*/ 	.byte	0x04, 0x29
        /*008e*/ 	.short	(.L_41 - .L_40)


	//   ....[0]....
.L_40:
        /*0090*/ 	.word	0xffffffff


	//   ....[1]....
        /*0094*/ 	.word	0xffffffff


	//   ....[2]....
        /*0098*/ 	.word	0xffffffff


	//   ....[3]....
        /*009c*/ 	.word	0xffffffff


	//   ....[4]....
        /*00a0*/ 	.word	0xffffffff


	//   ....[5]....
        /*00a4*/ 	.word	0xffffffff


	//   ....[6]....
        /*00a8*/ 	.word	0xffffffff


	//   ....[7]....
        /*00ac*/ 	.word	0xffffffff


	//   ....[8]....
        /*00b0*/ 	.word	0xffffffff


	//   ....[9]....
        /*00b4*/ 	.word	0xffffffff


	//   ....[10]....
        /*00b8*/ 	.word	0xffffffff


	//   ....[11]....
        /*00bc*/ 	.word	0xffffffff


	//   ....[12]....
        /*00c0*/ 	.word	0xffffffff


	//   ....[13]....
        /*00c4*/ 	.word	0xffffffff


	//----- nvinfo : EIATTR_COOP_GROUP_INSTR_OFFSETS
	.align		4
.L_41:
        /*00c8*/ 	.byte	0x04, 0x28
        /*00ca*/ 	.short	(.L_43 - .L_42)


	//   ....[0]....
.L_42:
        /*00cc*/ 	.word	0x000000c0


	//   ....[1]....
        /*00d0*/ 	.word	0x00000500


	//   ....[2]....
        /*00d4*/ 	.word	0x000006c0


	//   ....[3]....
        /*00d8*/ 	.word	0x00000850


	//   ....[4]....
        /*00dc*/ 	.word	0x00000940


	//   ....[5]....
        /*00e0*/ 	.word	0x00000aa0


	//   ....[6]....
        /*00e4*/ 	.word	0x00000c30


	//   ....[7]....
        /*00e8*/ 	.word	0x00000e70


	//   ....[8]....
        /*00ec*/ 	.word	0x00002160


	//   ....[9]....
        /*00f0*/ 	.word	0x00003060


	//   ....[10]....
        /*00f4*/ 	.word	0x00003530


	//   ....[11]....
        /*00f8*/ 	.word	0x00003560


	//   ....[12]....
        /*00fc*/ 	.word	0x00004340


	//   ....[13]....
        /*0100*/ 	.word	0x00004550


	//----- nvinfo : EIATTR_VRC_CTA_INIT_COUNT
	.align		4
.L_43:
        /*0104*/ 	.byte	0x02, 0x4a
        /*0106*/ 	.byte	0x80
	.zero		1


	//----- nvinfo : EIATTR_SYSCALL_OFFSETS
	.align		4
        /*0108*/ 	.byte	0x04, 0x46
        /*010a*/ 	.short	(.L_45 - .L_44)


	//   ....[0]....
.L_44:
        /*010c*/ 	.word	0x000060b0


	//   ....[1]....
        /*0110*/ 	.word	0x000061a0


	//   ....[2]....
        /*0114*/ 	.word	0x000068e0


	//   ....[3]....
        /*0118*/ 	.word	0x00007200


	//   ....[4]....
        /*011c*/ 	.word	0x00007ac0


	//   ....[5]....
        /*0120*/ 	.word	0x00008380


	//----- nvinfo : EIATTR_MBARRIER_INSTR_OFFSETS
	.align		4
.L_45:
        /*0124*/ 	.byte	0x04, 0x39
        /*0126*/ 	.short	(.L_47 - .L_46)


	//   ....[0]....
.L_46:
        /*0128*/ 	.word	0x000005f0
        /*012c*/ 	.word	0x000000ff
        /*0130*/ 	.word	0x00000000
        /*0134*/ 	.short	0x0100
        /*0136*/ 	.byte	0x08
	.zero		1


	//   ....[1]....
        /*0138*/ 	.word	0x00000600
        /*013c*/ 	.word	0x000000ff
        /*0140*/ 	.word	0x00000030
        /*0144*/ 	.short	0x0100
        /*0146*/ 	.byte	0x08
	.zero		1


	//   ....[2]....
        /*0148*/ 	.word	0x00000610
        /*014c*/ 	.word	0x000000ff
        /*0150*/ 	.word	0x00000008
        /*0154*/ 	.short	0x0100
        /*0156*/ 	.byte	0x08
	.zero		1


	//   ....[3]....
        /*0158*/ 	.word	0x00000620
        /*015c*/ 	.word	0x000000ff
        /*0160*/ 	.word	0x00000038
        /*0164*/ 	.short	0x0100
        /*0166*/ 	.byte	0x08
	.zero		1


	//   ....[4]....
        /*0168*/ 	.word	0x00000630
        /*016c*/ 	.word	0x000000ff
        /*0170*/ 	.word	0x00000010
        /*0174*/ 	.short	0x0100
        /*0176*/ 	.byte	0x08
	.zero		1


	//   ....[5]....
        /*0178*/ 	.word	0x00000640
        /*017c*/ 	.word	0x000000ff
        /*0180*/ 	.word	0x00000040
        /*0184*/ 	.short	0x0100
        /*0186*/ 	.byte	0x08
	.zero		1


	//   ....[6]....
        /*0188*/ 	.word	0x00000650
        /*018c*/ 	.word	0x000000ff
        /*0190*/ 	.word	0x00000018
        /*0194*/ 	.short	0x0100
        /*0196*/ 	.byte	0x08
	.zero		1


	//   ....[7]....
        /*0198*/ 	.word	0x00000660
        /*019c*/ 	.word	0x000000ff
        /*01a0*/ 	.word	0x00000048
        /*01a4*/ 	.short	0x0100
        /*01a6*/ 	.byte	0x08
	.zero		1


	//   ....[8]....
        /*01a8*/ 	.word	0x00000670
        /*01ac*/ 	.word	0x000000ff
        /*01b0*/ 	.word	0x00000020
        /*01b4*/ 	.short	0x0100
        /*01b6*/ 	.byte	0x08
	.zero		1


	//   ....[9]....
        /*01b8*/ 	.word	0x00000680
        /*01bc*/ 	.word	0x000000ff
        /*01c0*/ 	.word	0x00000050
        /*01c4*/ 	.short	0x0100
        /*01c6*/ 	.byte	0x08
	.zero		1


	//   ....[10]....
        /*01c8*/ 	.word	0x00000690
        /*01cc*/ 	.word	0x000000ff
        /*01d0*/ 	.word	0x00000028
        /*01d4*/ 	.short	0x0100
        /*01d6*/ 	.byte	0x08
	.zero		1


	//   ....[11]....
        /*01d8*/ 	.word	0x000006a0
        /*01dc*/ 	.word	0x000000ff
        /*01e0*/ 	.word	0x00000058
        /*01e4*/ 	.short	0x0100
        /*01e6*/ 	.byte	0x08
	.zero		1


	//   ....[12]....
        /*01e8*/ 	.word	0x000007c0
        /*01ec*/ 	.word	0x000000ff
        /*01f0*/ 	.word	0x00000060
        /*01f4*/ 	.short	0x0100
        /*01f6*/ 	.byte	0x09
	.zero		1


	//   ....[13]....
        /*01f8*/ 	.word	0x000007d0
        /*01fc*/ 	.word	0x000000ff
        /*0200*/ 	.word	0x00000080
        /*0204*/ 	.short	0x0100
        /*0206*/ 	.byte	0x09
	.zero		1


	//   ....[14]....
        /*0208*/ 	.word	0x000007e0
        /*020c*/ 	.word	0x000000ff
        /*0210*/ 	.word	0x00000068
        /*0214*/ 	.short	0x0100
        /*0216*/ 	.byte	0x09
	.zero		1


	//   ....[15]....
        /*0218*/ 	.word	0x000007f0
        /*021c*/ 	.word	0x000000ff
        /*0220*/ 	.word	0x00000088
        /*0224*/ 	.short	0x0100
        /*0226*/ 	.byte	0x09
	.zero		1


	//   ....[16]....
        /*0228*/ 	.word	0x00000800
        /*022c*/ 	.word	0x000000ff
        /*0230*/ 	.word	0x00000070
        /*0234*/ 	.short	0x0100
        /*0236*/ 	.byte	0x09
	.zero		1


	//   ....[17]....
        /*0238*/ 	.word	0x00000810
        /*023c*/ 	.word	0x000000ff
        /*0240*/ 	.word	0x00000090
        /*0244*/ 	.short	0x0100
        /*0246*/ 	.byte	0x09
	.zero		1


	//   ....[18]....
        /*0248*/ 	.word	0x00000820
        /*024c*/ 	.word	0x000000ff
        /*0250*/ 	.word	0x00000078
        /*0254*/ 	.short	0x0100
        /*0256*/ 	.byte	0x09
	.zero		1


	//   ....[19]....
        /*0258*/ 	.word	0x00000830
        /*025c*/ 	.word	0x000000ff
        /*0260*/ 	.word	0x00000098
        /*0264*/ 	.short	0x0100
        /*0266*/ 	.byte	0x09
	.zero		1


	//   ....[20]....
        /*0268*/ 	.word	0x00000910
        /*026c*/ 	.word	0x000000ff
        /*0270*/ 	.word	0x000000a0
        /*0274*/ 	.short	0x0100
        /*0276*/ 	.byte	0x08
	.zero		1


	//   ....[21]....
        /*0278*/ 	.word	0x00000920
        /*027c*/ 	.word	0x000000ff
        /*0280*/ 	.word	0x000000a8
        /*0284*/ 	.short	0x0100
        /*0286*/ 	.byte	0x08
	.zero		1


	//   ....[22]....
        /*0288*/ 	.word	0x00000a50
        /*028c*/ 	.word	0x000000ff
        /*0290*/ 	.word	0x000000b0
        /*0294*/ 	.short	0x0100
        /*0296*/ 	.byte	0x08
	.zero		1


	//   ....[23]....
        /*0298*/ 	.word	0x00000a60
        /*029c*/ 	.word	0x000000ff
        /*02a0*/ 	.word	0x000000c0
        /*02a4*/ 	.short	0x0100
        /*02a6*/ 	.byte	0x08
	.zero		1


	//   ....[24]....
        /*02a8*/ 	.word	0x00000a70
        /*02ac*/ 	.word	0x000000ff
        /*02b0*/ 	.word	0x000000b8
        /*02b4*/ 	.short	0x0100
        /*02b6*/ 	.byte	0x08
	.zero		1


	//   ....[25]....
        /*02b8*/ 	.word	0x00000a80
        /*02bc*/ 	.word	0x000000ff
        /*02c0*/ 	.word	0x000000c8
        /*02c4*/ 	.short	0x0100
        /*02c6*/ 	.byte	0x08
	.zero		1


	//   ....[26]....
        /*02c8*/ 	.word	0x00000ba0
        /*02cc*/ 	.word	0x000000ff
        /*02d0*/ 	.word	0x000000d0
        /*02d4*/ 	.short	0x0100
        /*02d6*/ 	.byte	0x09
	.zero		1


	//   ....[27]....
        /*02d8*/ 	.word	0x00000bb0
        /*02dc*/ 	.word	0x000000ff
        /*02e0*/ 	.word	0x000000f0
        /*02e4*/ 	.short	0x0100
        /*02e6*/ 	.byte	0x09
	.zero		1


	//   ....[28]....
        /*02e8*/ 	.word	0x00000bc0
        /*02ec*/ 	.word	0x000000ff
        /*02f0*/ 	.word	0x000000d8
        /*02f4*/ 	.short	0x0100
        /*02f6*/ 	.byte	0x09
	.zero		1


	//   ....[29]....
        /*02f8*/ 	.word	0x00000bd0
        /*02fc*/ 	.word	0x000000ff
        /*0300*/ 	.word	0x000000f8
        /*0304*/ 	.short	0x0100
        /*0306*/ 	.byte	0x09
	.zero		1


	//   ....[30]....
        /*0308*/ 	.word	0x00000be0
        /*030c*/ 	.word	0x000000ff
        /*0310*/ 	.word	0x000000e0
        /*0314*/ 	.short	0x0100
        /*0316*/ 	.byte	0x09
	.zero		1


	//   ....[31]....
        /*0318*/ 	.word	0x00000bf0
        /*031c*/ 	.word	0x000000ff
        /*0320*/ 	.word	0x00000100
        /*0324*/ 	.short	0x0100
        /*0326*/ 	.byte	0x09
	.zero		1


	//   ....[32]....
        /*0328*/ 	.word	0x00000c00
        /*032c*/ 	.word	0x000000ff
        /*0330*/ 	.word	0x000000e8
        /*0334*/ 	.short	0x0100
        /*0336*/ 	.byte	0x09
	.zero		1


	//   ....[33]....
        /*0338*/ 	.word	0x00000c10
        /*033c*/ 	.word	0x000000ff
        /*0340*/ 	.word	0x00000108
        /*0344*/ 	.short	0x0100
        /*0346*/ 	.byte	0x09
	.zero		1


	//   ....[34]....
        /*0348*/ 	.word	0x00000d00
        /*034c*/ 	.word	0x000000ff
        /*0350*/ 	.word	0x00000110
        /*0354*/ 	.short	0x0100
        /*0356*/ 	.byte	0x08
	.zero		1


	//   ....[35]....
        /*0358*/ 	.word	0x00000d10
        /*035c*/ 	.word	0x000000ff
        /*0360*/ 	.word	0x00000120
        /*0364*/ 	.short	0x0100
        /*0366*/ 	.byte	0x08
	.zero		1


	//   ....[36]....
        /*0368*/ 	.word	0x00000d20
        /*036c*/ 	.word	0x000000ff
        /*0370*/ 	.word	0x00000118
        /*0374*/ 	.short	0x0100
        /*0376*/ 	.byte	0x08
	.zero		1


	//   ....[37]....
        /*0378*/ 	.word	0x00000d30
        /*037c*/ 	.word	0x000000ff
        /*0380*/ 	.word	0x00000128
        /*0384*/ 	.short	0x0100
        /*0386*/ 	.byte	0x08
	.zero		1


	//   ....[38]....
        /*0388*/ 	.word	0x00000e20
        /*038c*/ 	.word	0x000000ff
        /*0390*/ 	.word	0x00000130
        /*0394*/ 	.short	0x0100
        /*0396*/ 	.byte	0x07
	.zero		1


	//   ....[39]....
        /*0398*/ 	.word	0x00001830
        /*039c*/ 	.word	0x00000003
        /*03a0*/ 	.word	0x00000120
        /*03a4*/ 	.short	0x010a
        /*03a6*/ 	.byte	0xff
	.zero		1


	//   ....[40]....
        /*03a8*/ 	.word	0x00001860
        /*03ac*/ 	.word	0x00000003
        /*03b0*/ 	.word	0x00000110
        /*03b4*/ 	.short	0x0101
        /*03b6*/ 	.byte	0xff
	.zero		1


	//   ....[41]....
        /*03b8*/ 	.word	0x00001960
        /*03bc*/ 	.word	0x000000ff
        /*03c0*/ 	.word	0x00000030
        /*03c4*/ 	.short	0x010a
        /*03c6*/ 	.byte	0x08
	.zero		1


	//   ....[42]....
        /*03c8*/ 	.word	0x00001a20
        /*03cc*/ 	.word	0x000000ff
        /*03d0*/ 	.word	0x00000030
        /*03d4*/ 	.short	0x010a
        /*03d6*/ 	.byte	0x21
	.zero		1


	//   ....[43]....
        /*03d8*/ 	.word	0x00001bd0
        /*03dc*/ 	.word	0x000000ff
        /*03e0*/ 	.word	0x00000030
        /*03e4*/ 	.short	0x010a
        /*03e6*/ 	.byte	0x08
	.zero		1


	//   ....[44]....
        /*03e8*/ 	.word	0x00001d80
        /*03ec*/ 	.word	0x000000ff
        /*03f0*/ 	.word	0x000000a8
        /*03f4*/ 	.short	0x0101
        /*03f6*/ 	.byte	0x06
	.zero		1


	//   ....[45]....
        /*03f8*/ 	.word	0x00001da0
        /*03fc*/ 	.word	0x000000ff
        /*0400*/ 	.word	0x00000030
        /*0404*/ 	.short	0x010a
        /*0406*/ 	.byte	0x08
	.zero		1


	//   ....[46]....
        /*0408*/ 	.word	0x00001e20
        /*040c*/ 	.word	0x000000ff
        /*0410*/ 	.word	0x00000030
        /*0414*/ 	.short	0x010a
        /*0416*/ 	.byte	0x21
	.zero		1


	//   ....[47]....
        /*0418*/ 	.word	0x00001fb0
        /*041c*/ 	.word	0x000000ff
        /*0420*/ 	.word	0x00000030
        /*0424*/ 	.short	0x010a
        /*0426*/ 	.byte	0x08
	.zero		1


	//   ....[48]....
        /*0428*/ 	.word	0x00002190
        /*042c*/ 	.word	0x00000002
        /*0430*/ 	.word	0x000000b0
        /*0434*/ 	.short	0x010a
        /*0436*/ 	.byte	0xff
	.zero		1


	//   ....[49]....
        /*0438*/ 	.word	0x00002250
        /*043c*/ 	.word	0x00000002
        /*0440*/ 	.word	0x00000000
        /*0444*/ 	.short	0x0101
        /*0446*/ 	.byte	0xff
	.zero		1


	//   ....[50]....
        /*0448*/ 	.word	0x000027b0
        /*044c*/ 	.word	0x000000ff
        /*0450*/ 	.word	0x00000000
        /*0454*/ 	.short	0x010a
        /*0456*/ 	.byte	0x04
	.zero		1


	//   ....[51]....
        /*0458*/ 	.word	0x00002840
        /*045c*/ 	.word	0x000000ff
        /*0460*/ 	.word	0x00000000
        /*0464*/ 	.short	0x010a
        /*0466*/ 	.byte	0x04
	.zero		1


	//   ....[52]....
        /*0468*/ 	.word	0x000028d0
        /*046c*/ 	.word	0x000000ff
        /*0470*/ 	.word	0x00000000
        /*0474*/ 	.short	0x010a
        /*0476*/ 	.byte	0x04
	.zero		1


	//   ....[53]....
        /*0478*/ 	.word	0x00002960
        /*047c*/ 	.word	0x000000ff
        /*0480*/ 	.word	0x00000000
        /*0484*/ 	.short	0x010a
        /*0486*/ 	.byte	0x04
	.zero		1


	//   ....[54]....
        /*0488*/ 	.word	0x000029f0
        /*048c*/ 	.word	0x000000ff
        /*0490*/ 	.word	0x00000000
        /*0494*/ 	.short	0x010a
        /*0496*/ 	.byte	0x04
	.zero		1


	//   ....[55]....
        /*0498*/ 	.word	0x00002a90
        /*049c*/ 	.word	0x00000000
        /*04a0*/ 	.word	0x00000000
        /*04a4*/ 	.short	0x010a
        /*04a6*/ 	.byte	0xff
	.zero		1


	//   ....[56]....
        /*04a8*/ 	.word	0x00002bc0
        /*04ac*/ 	.word	0x00000000
        /*04b0*/ 	.word	0x00000110
        /*04b4*/ 	.short	0x010a
        /*04b6*/ 	.byte	0xff
	.zero		1


	//   ....[57]....
        /*04b8*/ 	.word	0x00002c30
        /*04bc*/ 	.word	0x00000004
        /*04c0*/ 	.word	0x00000000
        /*04c4*/ 	.short	0x0101
        /*04c6*/ 	.byte	0xff
	.zero		1


	//   ....[58]....
        /*04c8*/ 	.word	0x00002c50
        /*04cc*/ 	.word	0x000000ff
        /*04d0*/ 	.word	0x000000c0
        /*04d4*/ 	.short	0x010a
        /*04d6*/ 	.byte	0x05
	.zero		1


	//   ....[59]....
        /*04d8*/ 	.word	0x00002d70
        /*04dc*/ 	.word	0x00000000
        /*04e0*/ 	.word	0x000000b0
        /*04e4*/ 	.short	0x010a
        /*04e6*/ 	.byte	0xff
	.zero		1


	//   ....[60]....
        /*04e8*/ 	.word	0x00002e70
        /*04ec*/ 	.word	0x00000000
        /*04f0*/ 	.word	0x00000000
        /*04f4*/ 	.short	0x0101
        /*04f6*/ 	.byte	0xff
	.zero		1


	//   ....[61]....
        /*04f8*/ 	.word	0x00002f00
        /*04fc*/ 	.word	0x000000ff
        /*0500*/ 	.word	0x000000c0
        /*0504*/ 	.short	0x0106
        /*0506*/ 	.byte	0x05
	.zero		1


	//   ....[62]....
        /*0508*/ 	.word	0x00002f20
        /*050c*/ 	.word	0x000000ff
        /*0510*/ 	.word	0x000000c0
        /*0514*/ 	.short	0x010a
        /*0516*/ 	.byte	0x05
	.zero		1


	//   ....[63]....
        /*0518*/ 	.word	0x00002fb0
        /*051c*/ 	.word	0x000000ff
        /*0520*/ 	.word	0x000000c0
        /*0524*/ 	.short	0x0106
        /*0526*/ 	.byte	0x04
	.zero		1


	//   ....[64]....
        /*0528*/ 	.word	0x00002ff0
        /*052c*/ 	.word	0x00000000
        /*0530*/ 	.word	0x000000c0
        /*0534*/ 	.short	0x010a
        /*0536*/ 	.byte	0xff
	.zero		1


	//   ....[65]....
        /*0538*/ 	.word	0x00003230
        /*053c*/ 	.word	0x000000ff
        /*0540*/ 	.word	0x00000008
        /*0544*/ 	.short	0x010a
        /*0546*/ 	.byte	0x06
	.zero		1


	//   ....[66]....
        /*0548*/ 	.word	0x00003250
        /*054c*/ 	.word	0x000000ff
        /*0550*/ 	.word	0x00000008
        /*0554*/ 	.short	0x010a
        /*0556*/ 	.byte	0x06
	.zero		1


	//   ....[67]....
        /*0558*/ 	.word	0x000033e0
        /*055c*/ 	.word	0x000000ff
        /*0560*/ 	.word	0x00000008
        /*0564*/ 	.short	0x010a
        /*0566*/ 	.byte	0x06
	.zero		1


	//   ....[68]....
        /*0568*/ 	.word	0x00003400
        /*056c*/ 	.word	0x000000ff
        /*0570*/ 	.word	0x00000008
        /*0574*/ 	.short	0x010a
        /*0576*/ 	.byte	0x06
	.zero		1


	//   ....[69]....
        /*0578*/ 	.word	0x000034c0
        /*057c*/ 	.word	0x000000ff
        /*0580*/ 	.word	0x00000000
        /*0584*/ 	.short	0x0101
        /*0586*/ 	.byte	0x07
	.zero		1


	//   ....[70]....
        /*0588*/ 	.word	0x00003880
        /*058c*/ 	.word	0x00000000
        /*0590*/ 	.word	0x000000b0
        /*0594*/ 	.short	0x010a
        /*0596*/ 	.byte	0xff
	.zero		1


	//   ....[71]....
        /*0598*/ 	.word	0x00003940
        /*059c*/ 	.word	0x00000000
        /*05a0*/ 	.word	0x00000000
        /*05a4*/ 	.short	0x0101
        /*05a6*/ 	.byte	0xff
	.zero		1


	//   ....[72]....
        /*05a8*/ 	.word	0x000039f0
        /*05ac*/ 	.word	0x000000ff
        /*05b0*/ 	.word	0x00000000
        /*05b4*/ 	.short	0x010a
        /*05b6*/ 	.byte	0x09
	.zero		1


	//   ....[73]....
        /*05b8*/ 	.word	0x00003a10
        /*05bc*/ 	.word	0x000000ff
        /*05c0*/ 	.word	0x000000f0
        /*05c4*/ 	.short	0x010a
        /*05c6*/ 	.byte	0x08
	.zero		1


	//   ....[74]....
        /*05c8*/ 	.word	0x00003ac0
        /*05cc*/ 	.word	0x000000ff
        /*05d0*/ 	.word	0x00000000
        /*05d4*/ 	.short	0x010a
        /*05d6*/ 	.byte	0x0e
	.zero		1


	//   ....[75]....
        /*05d8*/ 	.word	0x00003bf0
        /*05dc*/ 	.word	0x000000ff
        /*05e0*/ 	.word	0x00000000
        /*05e4*/ 	.short	0x010a
        /*05e6*/ 	.byte	0x26
	.zero		1


	//   ....[76]....
        /*05e8*/ 	.word	0x00004030
        /*05ec*/ 	.word	0x000000ff
        /*05f0*/ 	.word	0x00000000
        /*05f4*/ 	.short	0x010a
        /*05f6*/ 	.byte	0x08
	.zero		1


	//   ....[77]....
        /*05f8*/ 	.word	0x000040c0
        /*05fc*/ 	.word	0x000000ff
        /*0600*/ 	.word	0x00000000
        /*0604*/ 	.short	0x010a
        /*0606*/ 	.byte	0x08
	.zero		1


	//   ....[78]....
        /*0608*/ 	.word	0x00004150
        /*060c*/ 	.word	0x000000ff
        /*0610*/ 	.word	0x00000000
        /*0614*/ 	.short	0x010a
        /*0616*/ 	.byte	0x08
	.zero		1


	//   ....[79]....
        /*0618*/ 	.word	0x000041f0
        /*061c*/ 	.word	0x00000000
        /*0620*/ 	.word	0x00000000
        /*0624*/ 	.short	0x010a
        /*0626*/ 	.byte	0xff
	.zero		1


	//   ....[80]....
        /*0628*/ 	.word	0x00004230
        /*062c*/ 	.word	0x00000000
        /*0630*/ 	.word	0x00000000
        /*0634*/ 	.short	0x010a
        /*0636*/ 	.byte	0xff
	.zero		1


	//   ....[81]....
        /*0638*/ 	.word	0x000042a0
        /*063c*/ 	.word	0x000000ff
        /*0640*/ 	.word	0x00000000
        /*0644*/ 	.short	0x0101
        /*0646*/ 	.byte	0x05
	.zero		1


	//   ....[82]....
        /*0648*/ 	.word	0x000042e0
        /*064c*/ 	.word	0x000000ff
        /*0650*/ 	.word	0x00000130
        /*0654*/ 	.short	0x010a
        /*0656*/ 	.byte	0x07
	.zero		1


	//   ....[83]....
        /*0658*/ 	.word	0x00004330
        /*065c*/ 	.word	0x000000ff
        /*0660*/ 	.word	0x00000000
        /*0664*/ 	.short	0x0101
        /*0666*/ 	.byte	0x05
	.zero		1


	//   ....[84]....
        /*0668*/ 	.word	0x00004780
        /*066c*/ 	.word	0x00000000
        /*0670*/ 	.word	0x000000b0
        /*0674*/ 	.short	0x010a
        /*0676*/ 	.byte	0xff
	.zero		1


	//   ....[85]....
        /*0678*/ 	.word	0x00004840
        /*067c*/ 	.word	0x00000000
        /*0680*/ 	.word	0x00000000
        /*0684*/ 	.short	0x0101
        /*0686*/ 	.byte	0xff
	.zero		1


	//   ....[86]....
        /*0688*/ 	.word	0x00004b60
        /*068c*/ 	.word	0x000000ff
        /*0690*/ 	.word	0x000000a8
        /*0694*/ 	.short	0x010a
        /*0696*/ 	.byte	0x07
	.zero		1


	//   ....[87]....
        /*0698*/ 	.word	0x00004d50
        /*069c*/ 	.word	0x000000ff
        /*06a0*/ 	.word	0x00000080
        /*06a4*/ 	.short	0x010a
        /*06a6*/ 	.byte	0x07
	.zero		1


	//   ....[88]....
        /*06a8*/ 	.word	0x00004f40
        /*06ac*/ 	.word	0x000000ff
        /*06b0*/ 	.word	0x00000060
        /*06b4*/ 	.short	0x010b
        /*06b6*/ 	.byte	0x07
	.zero		1


	//   ....[89]....
        /*06b8*/ 	.word	0x00004f50
        /*06bc*/ 	.word	0x000000ff
        /*06c0*/ 	.word	0x00000000
        /*06c4*/ 	.short	0x0101
        /*06c6*/ 	.byte	0x0e
	.zero		1


	//   ....[90]....
        /*06c8*/ 	.word	0x00004f70
        /*06cc*/ 	.word	0x000000ff
        /*06d0*/ 	.word	0x00000088
        /*06d4*/ 	.short	0x010a
        /*06d6*/ 	.byte	0x07
	.zero		1


	//   ....[91]....
        /*06d8*/ 	.word	0x00005120
        /*06dc*/ 	.word	0x000000ff
        /*06e0*/ 	.word	0x00000068
        /*06e4*/ 	.short	0x010b
        /*06e6*/ 	.byte	0x07
	.zero		1


	//   ....[92]....
        /*06e8*/ 	.word	0x00005130
        /*06ec*/ 	.word	0x000000ff
        /*06f0*/ 	.word	0x00000000
        /*06f4*/ 	.short	0x0101
        /*06f6*/ 	.byte	0x0e
	.zero		1


	//   ....[93]....
        /*06f8*/ 	.word	0x00005140
        /*06fc*/ 	.word	0x000000ff
        /*0700*/ 	.word	0x00000090
        /*0704*/ 	.short	0x010a
        /*0706*/ 	.byte	0x07
	.zero		1


	//   ....[94]....
        /*0708*/ 	.word	0x00005370
        /*070c*/ 	.word	0x000000ff
        /*0710*/ 	.word	0x00000070
        /*0714*/ 	.short	0x010b
        /*0716*/ 	.byte	0x07
	.zero		1


	//   ....[95]....
        /*0718*/ 	.word	0x000053e0
        /*071c*/ 	.word	0x000000ff
        /*0720*/ 	.word	0x00000000
        /*0724*/ 	.short	0x0101
        /*0726*/ 	.byte	0x0e
	.zero		1


	//   ....[96]....
        /*0728*/ 	.word	0x00005420
        /*072c*/ 	.word	0x000000ff
        /*0730*/ 	.word	0x00000098
        /*0734*/ 	.short	0x010a
        /*0736*/ 	.byte	0x07
	.zero		1


	//   ....[97]....
        /*0738*/ 	.word	0x00005650
        /*073c*/ 	.word	0x000000ff
        /*0740*/ 	.word	0x00000078
        /*0744*/ 	.short	0x010b
        /*0746*/ 	.byte	0x07
	.zero		1


	//   ....[98]....
        /*0748*/ 	.word	0x00005670
        /*074c*/ 	.word	0x000000ff
        /*0750*/ 	.word	0x00000000
        /*0754*/ 	.short	0x0101
        /*0756*/ 	.byte	0x0d
	.zero		1


	//   ....[99]....
        /*0758*/ 	.word	0x000056a0
        /*075c*/ 	.word	0x000000ff
        /*0760*/ 	.word	0x00000080
        /*0764*/ 	.short	0x010a
        /*0766*/ 	.byte	0x07
	.zero		1


	//   ....[100]....
        /*0768*/ 	.word	0x000056c0
        /*076c*/ 	.word	0x000000ff
        /*0770*/ 	.word	0x00000088
        /*0774*/ 	.short	0x010a
        /*0776*/ 	.byte	0x07
	.zero		1


	//   ....[101]....
        /*0778*/ 	.word	0x000056e0
        /*077c*/ 	.word	0x000000ff
        /*0780*/ 	.word	0x00000090
        /*0784*/ 	.short	0x010a
        /*0786*/ 	.byte	0x07
	.zero		1


	//   ....[102]....
        /*0788*/ 	.word	0x00005720
        /*078c*/ 	.word	0x00000000
        /*0790*/ 	.word	0x00000098
        /*0794*/ 	.short	0x010a
        /*0796*/ 	.byte	0xff
	.zero		1


	//   ....[103]....
        /*0798*/ 	.word	0x00005a70
        /*079c*/ 	.word	0x00000000
        /*07a0*/ 	.word	0x000000b0
        /*07a4*/ 	.short	0x010a
        /*07a6*/ 	.byte	0xff
	.zero		1


	//   ....[104]....
        /*07a8*/ 	.word	0x00005b80
        /*07ac*/ 	.word	0x00000000
        /*07b0*/ 	.word	0x00000000
        /*07b4*/ 	.short	0x0101
        /*07b6*/ 	.byte	0xff
	.zero		1


	//   ....[105]....
        /*07b8*/ 	.word	0x000065a0
        /*07bc*/ 	.word	0x000000ff
        /*07c0*/ 	.word	0x00000060
        /*07c4*/ 	.short	0x010a
        /*07c6*/ 	.byte	0x30
	.zero		1


	//   ....[106]....
        /*07c8*/ 	.word	0x000065e0
        /*07cc*/ 	.word	0x0000004a
        /*07d0*/ 	.word	0x000000d0
        /*07d4*/ 	.short	0x010a
        /*07d6*/ 	.byte	0xff
	.zero		1


	//   ....[107]....
        /*07d8*/ 	.word	0x000066f0
        /*07dc*/ 	.word	0x000000ff
        /*07e0*/ 	.word	0x00000060
        /*07e4*/ 	.short	0x010a
        /*07e6*/ 	.byte	0x30
	.zero		1


	//   ....[108]....
        /*07e8*/ 	.word	0x000067c0
        /*07ec*/ 	.word	0x0000004a
        /*07f0*/ 	.word	0x000000d0
        /*07f4*/ 	.short	0x010a
        /*07f6*/ 	.byte	0xff
	.zero		1


	//   ....[109]....
        /*07f8*/ 	.word	0x00006f70
        /*07fc*/ 	.word	0x00000000
        /*0800*/ 	.word	0x00000000
        /*0804*/ 	.short	0x0101
        /*0806*/ 	.byte	0xff
	.zero		1


	//   ....[110]....
        /*0808*/ 	.word	0x00006f80
        /*080c*/ 	.word	0x00000003
        /*0810*/ 	.word	0x00000060
        /*0814*/ 	.short	0x010a
        /*0816*/ 	.byte	0xff
	.zero		1


	//   ....[111]....
        /*0818*/ 	.word	0x00007040
        /*081c*/ 	.word	0x00000003
        /*0820*/ 	.word	0x00000060
        /*0824*/ 	.short	0x010a
        /*0826*/ 	.byte	0xff
	.zero		1


	//   ....[112]....
        /*0828*/ 	.word	0x00007830
        /*082c*/ 	.word	0x00000052
        /*0830*/ 	.word	0x00000000
        /*0834*/ 	.short	0x0101
        /*0836*/ 	.byte	0xff
	.zero		1


	//   ....[113]....
        /*0838*/ 	.word	0x00007850
        /*083c*/ 	.word	0x00000053
        /*0840*/ 	.word	0x00000060
        /*0844*/ 	.short	0x010a
        /*0846*/ 	.byte	0xff
	.zero		1


	//   ....[114]....
        /*0848*/ 	.word	0x00007900
        /*084c*/ 	.word	0x00000053
        /*0850*/ 	.word	0x00000060
        /*0854*/ 	.short	0x010a
        /*0856*/ 	.byte	0xff
	.zero		1


	//   ....[115]....
        /*0858*/ 	.word	0x000080f0
        /*085c*/ 	.word	0x00000052
        /*0860*/ 	.word	0x00000000
        /*0864*/ 	.short	0x0101
        /*0866*/ 	.byte	0xff
	.zero		1


	//   ....[116]....
        /*0868*/ 	.word	0x00008110
        /*086c*/ 	.word	0x00000058
        /*0870*/ 	.word	0x00000060
        /*0874*/ 	.short	0x010a
        /*0876*/ 	.byte	0xff
	.zero		1


	//   ....[117]....
        /*0878*/ 	.word	0x000081c0
        /*087c*/ 	.word	0x00000058
        /*0880*/ 	.word	0x00000060
        /*0884*/ 	.short	0x010a
        /*0886*/ 	.byte	0xff
	.zero		1


	//   ....[118]....
        /*0888*/ 	.word	0x000084d0
        /*088c*/ 	.word	0x0000004a
        /*0890*/ 	.word	0x00000000
        /*0894*/ 	.short	0x0101
        /*0896*/ 	.byte	0xff
	.zero		1


	//   ....[119]....
        /*0898*/ 	.word	0x00008a00
        /*089c*/ 	.word	0x00000002
        /*08a0*/ 	.word	0x00000000
        /*08a4*/ 	.short	0x0101
        /*08a6*/ 	.byte	0xff
	.zero		1


	//   ....[120]....
        /*08a8*/ 	.word	0x00008c70
        /*08ac*/ 	.word	0x000000ff
        /*08b0*/ 	.word	0x00000000
        /*08b4*/ 	.short	0x0101
        /*08b6*/ 	.byte	0x04
	.zero		1


	//   ....[121]....
        /*08b8*/ 	.word	0x00008c90
        /*08bc*/ 	.word	0x00000003
        /*08c0*/ 	.word	0x00000120
        /*08c4*/ 	.short	0x010a
        /*08c6*/ 	.byte	0xff
	.zero		1


	//   ....[122]....
        /*08c8*/ 	.word	0x00008cf0
        /*08cc*/ 	.word	0x00000002
        /*08d0*/ 	.word	0x00000030
        /*08d4*/ 	.short	0x010a
        /*08d6*/ 	.byte	0xff
	.zero		1


	//   ....[123]....
        /*08d8*/ 	.word	0x00008d50
        /*08dc*/ 	.word	0x00000002
        /*08e0*/ 	.word	0x00000030
        /*08e4*/ 	.short	0x010a
        /*08e6*/ 	.byte	0xff
	.zero		1


	//   ....[124]....
        /*08e8*/ 	.word	0x00008da0
        /*08ec*/ 	.word	0x00000002
        /*08f0*/ 	.word	0x000000b0
        /*08f4*/ 	.short	0x010a
        /*08f6*/ 	.byte	0xff
	.zero		1


	//   ....[125]....
        /*08f8*/ 	.word	0x00008e00
        /*08fc*/ 	.word	0x00000000
        /*0900*/ 	.word	0x00000000
        /*0904*/ 	.short	0x010a
        /*0906*/ 	.byte	0xff
	.zero		1


	//   ....[126]....
        /*0908*/ 	.word	0x00008e60
        /*090c*/ 	.word	0x00000000
        /*0910*/ 	.word	0x00000000
        /*0914*/ 	.short	0x010a
        /*0916*/ 	.byte	0xff
	.zero		1


	//   ....[127]....
        /*0918*/ 	.word	0x00008ec0
        /*091c*/ 	.word	0x00000000
        /*0920*/ 	.word	0x00000000
        /*0924*/ 	.short	0x010a
        /*0926*/ 	.byte	0xff
	.zero		1


	//   ....[128]....
        /*0928*/ 	.word	0x00008f20
        /*092c*/ 	.word	0x00000000
        /*0930*/ 	.word	0x00000000
        /*0934*/ 	.short	0x010a
        /*0936*/ 	.byte	0xff
	.zero		1


	//   ....[129]....
        /*0938*/ 	.word	0x00008f80
        /*093c*/ 	.word	0x00000000
        /*0940*/ 	.word	0x00000000
        /*0944*/ 	.short	0x010a
        /*0946*/ 	.byte	0xff
	.zero		1


	//   ....[130]....
        /*0948*/ 	.word	0x00008fd0
        /*094c*/ 	.word	0x00000000
        /*0950*/ 	.word	0x00000110
        /*0954*/ 	.short	0x010a
        /*0956*/ 	.byte	0xff
	.zero		1


	//   ....[131]....
        /*0958*/ 	.word	0x00009030
        /*095c*/ 	.word	0x00000000
        /*0960*/ 	.word	0x000000c0
        /*0964*/ 	.short	0x010a
        /*0966*/ 	.byte	0xff
	.zero		1


	//   ....[132]....
        /*0968*/ 	.word	0x00009080
        /*096c*/ 	.word	0x00000000
        /*0970*/ 	.word	0x000000b0
        /*0974*/ 	.short	0x010a
        /*0976*/ 	.byte	0xff
	.zero		1


	//   ....[133]....
        /*0978*/ 	.word	0x000090e0
        /*097c*/ 	.word	0x00000000
        /*0980*/ 	.word	0x000000c0
        /*0984*/ 	.short	0x010a
        /*0986*/ 	.byte	0xff
	.zero		1


	//   ....[134]....
        /*0988*/ 	.word	0x00009140
        /*098c*/ 	.word	0x00000004
        /*0990*/ 	.word	0x00000008
        /*0994*/ 	.short	0x010a
        /*0996*/ 	.byte	0xff
	.zero		1


	//   ....[135]....
        /*0998*/ 	.word	0x00009220
        /*099c*/ 	.word	0x00000002
        /*09a0*/ 	.word	0x00000008
        /*09a4*/ 	.short	0x010a
        /*09a6*/ 	.byte	0xff
	.zero		1


	//   ....[136]....
        /*09a8*/ 	.word	0x00009270
        /*09ac*/ 	.word	0x00000000
        /*09b0*/ 	.word	0x000000b0
        /*09b4*/ 	.short	0x010a
        /*09b6*/ 	.byte	0xff
	.zero		1


	//   ....[137]....
        /*09b8*/ 	.word	0x000092d0
        /*09bc*/ 	.word	0x00000000
        /*09c0*/ 	.word	0x000000f0
        /*09c4*/ 	.short	0x010a
        /*09c6*/ 	.byte	0xff
	.zero		1


	//   ....[138]....
        /*09c8*/ 	.word	0x00009330
        /*09cc*/ 	.word	0x00000000
        /*09d0*/ 	.word	0x00000000
        /*09d4*/ 	.short	0x010a
        /*09d6*/ 	.byte	0xff
	.zero		1


	//   ....[139]....
        /*09d8*/ 	.word	0x00009390
        /*09dc*/ 	.word	0x00000000
        /*09e0*/ 	.word	0x00000000
        /*09e4*/ 	.short	0x010a
        /*09e6*/ 	.byte	0xff
	.zero		1


	//   ....[140]....
        /*09e8*/ 	.word	0x000093f0
        /*09ec*/ 	.word	0x00000000
        /*09f0*/ 	.word	0x00000000
        /*09f4*/ 	.short	0x010a
        /*09f6*/ 	.byte	0xff
	.zero		1


	//   ....[141]....
        /*09f8*/ 	.word	0x00009450
        /*09fc*/ 	.word	0x00000000
        /*0a00*/ 	.word	0x00000000
        /*0a04*/ 	.short	0x010a
        /*0a06*/ 	.byte	0xff
	.zero		1


	//   ....[142]....
        /*0a08*/ 	.word	0x000094b0
        /*0a0c*/ 	.word	0x00000000
        /*0a10*/ 	.word	0x00000130
        /*0a14*/ 	.short	0x010a
        /*0a16*/ 	.byte	0xff
	.zero		1


	//   ....[143]....
        /*0a18*/ 	.word	0x00009500
        /*0a1c*/ 	.word	0x00000000
        /*0a20*/ 	.word	0x000000b0
        /*0a24*/ 	.short	0x010a
        /*0a26*/ 	.byte	0xff
	.zero		1


	//   ....[144]....
        /*0a28*/ 	.word	0x00009560
        /*0a2c*/ 	.word	0x00000000
        /*0a30*/ 	.word	0x000000a8
        /*0a34*/ 	.short	0x010a
        /*0a36*/ 	.byte	0xff
	.zero		1


	//   ....[145]....
        /*0a38*/ 	.word	0x000095c0
        /*0a3c*/ 	.word	0x00000003
        /*0a40*/ 	.word	0x00000080
        /*0a44*/ 	.short	0x010a
        /*0a46*/ 	.byte	0xff
	.zero		1


	//   ....[146]....
        /*0a48*/ 	.word	0x00009620
        /*0a4c*/ 	.word	0x00000003
        /*0a50*/ 	.word	0x00000088
        /*0a54*/ 	.short	0x010a
        /*0a56*/ 	.byte	0xff
	.zero		1


	//   ....[147]....
        /*0a58*/ 	.word	0x00009680
        /*0a5c*/ 	.word	0x00000003
        /*0a60*/ 	.word	0x00000090
        /*0a64*/ 	.short	0x010a
        /*0a66*/ 	.byte	0xff
	.zero		1


	//   ....[148]....
        /*0a68*/ 	.word	0x000096e0
        /*0a6c*/ 	.word	0x00000003
        /*0a70*/ 	.word	0x00000098
        /*0a74*/ 	.short	0x010a
        /*0a76*/ 	.byte	0xff
	.zero		1


	//   ....[149]....
        /*0a78*/ 	.word	0x00009740
        /*0a7c*/ 	.word	0x00000000
        /*0a80*/ 	.word	0x00000080
        /*0a84*/ 	.short	0x010a
        /*0a86*/ 	.byte	0xff
	.zero		1


	//   ....[150]....
        /*0a88*/ 	.word	0x000097a0
        /*0a8c*/ 	.word	0x00000000
        /*0a90*/ 	.word	0x00000088
        /*0a94*/ 	.short	0x010a
        /*0a96*/ 	.byte	0xff
	.zero		1


	//   ....[151]....
        /*0a98*/ 	.word	0x00009800
        /*0a9c*/ 	.word	0x00000000
        /*0aa0*/ 	.word	0x00000090
        /*0aa4*/ 	.short	0x010a
        /*0aa6*/ 	.byte	0xff
	.zero		1


	//   ....[152]....
        /*0aa8*/ 	.word	0x00009850
        /*0aac*/ 	.word	0x00000000
        /*0ab0*/ 	.word	0x000000b0
        /*0ab4*/ 	.short	0x010a
        /*0ab6*/ 	.byte	0xff
	.zero		1


	//   ....[153]....
        /*0ab8*/ 	.word	0x000098b0
        /*0abc*/ 	.word	0x00000000
        /*0ac0*/ 	.word	0x00000060
        /*0ac4*/ 	.short	0x010a
        /*0ac6*/ 	.byte	0xff
	.zero		1


	//   ....[154]....
        /*0ac8*/ 	.word	0x00009900
        /*0acc*/ 	.word	0x0000004a
        /*0ad0*/ 	.word	0x000000d0
        /*0ad4*/ 	.short	0x010a
        /*0ad6*/ 	.byte	0xff
	.zero		1


	//   ....[155]....
        /*0ad8*/ 	.word	0x00009950
        /*0adc*/ 	.word	0x00000003
        /*0ae0*/ 	.word	0x00000060
        /*0ae4*/ 	.short	0x010a
        /*0ae6*/ 	.byte	0xff
	.zero		1


	//   ....[156]....
        /*0ae8*/ 	.word	0x000099a0
        /*0aec*/ 	.word	0x00000053
        /*0af0*/ 	.word	0x00000060
        /*0af4*/ 	.short	0x010a
        /*0af6*/ 	.byte	0xff
	.zero		1


	//   ....[157]....
        /*0af8*/ 	.word	0x000099f0
        /*0afc*/ 	.word	0x00000058
        /*0b00*/ 	.word	0x00000060
        /*0b04*/ 	.short	0x010a
        /*0b06*/ 	.byte	0xff
	.zero		1


	//----- nvinfo : EIATTR_NUM_MBARRIERS
	.align		4
.L_47:
        /*0b08*/ 	.byte	0x03, 0x38
        /*0b0a*/ 	.short	0x0027


	//----- nvinfo : EIATTR_EXIT_INSTR_OFFSETS
	.align		4
        /*0b0c*/ 	.byte	0x04, 0x1c
        /*0b0e*/ 	.short	(.L_49 - .L_48)


	//   ....[0]....
.L_48:
        /*0b10*/ 	.word	0x00002ac0


	//   ....[1]....
        /*0b14*/ 	.word	0x00002fc0


	//   ....[2]....
        /*0b18*/ 	.word	0x00003020


	//   ....[3]....
        /*0b1c*/ 	.word	0x00004560


	//   ....[4]....
        /*0b20*/ 	.word	0x00005750


	//   ....[5]....
        /*0b24*/ 	.word	0x00005790


	//   ....[6]....
        /*0b28*/ 	.word	0x00008b60


	//   ....[7]....
        /*0b2c*/ 	.word	0x00008be0


	//   ....[8]....
        /*0b30*/ 	.word	0x00008c10


	//   ....[9]....
        /*0b34*/ 	.word	0x00008c80


	//----- nvinfo : EIATTR_MAX_THREADS
	.align		4
.L_49:
        /*0b38*/ 	.byte	0x04, 0x05
        /*0b3a*/ 	.short	(.L_51 - .L_50)
.L_50:
        /*0b3c*/ 	.word	0x00000100
        /*0b40*/ 	.word	0x00000001
        /*0b44*/ 	.word	0x00000001


	//----- nvinfo : EIATTR_CRS_STACK_SIZE
	.align		4
.L_51:
        /*0b48*/ 	.byte	0x04, 0x1e
        /*0b4a*/ 	.short	(.L_53 - .L_52)
.L_52:
        /*0b4c*/ 	.word	0x00000000


	//----- nvinfo : EIATTR_CBANK_PARAM_SIZE
	.align		4
.L_53:
        /*0b50*/ 	.byte	0x03, 0x19
        /*0b52*/ 	.short	0x0800


	//----- nvinfo : EIATTR_PARAM_CBANK
	.align		4
        /*0b54*/ 	.byte	0x04, 0x0a
        /*0b56*/ 	.short	(.L_55 - .L_54)
	.align		4
.L_54:
        /*0b58*/ 	.word	index@(.nv.constant0._ZN7cutlass13device_kernelINS_4gemm6kernel13GemmUniversalIN4cute5tupleIJiiiiEEENS1_10collective13CollectiveMmaINS1_35MainloopSm100TmaUmmaWarpSpecializedILi6ELi2ELi4ENS5_IJNS4_1CILi2EEENSA_ILi1EEESC_EEEEENS5_IJNSA_ILi128EEESF_SF_EEENS_10bfloat16_tENS5_IJlSC_lEEESH_SI_NS4_8TiledMMAINS4_8MMA_AtomIJNS4_26SM100_MMA_F16BF16_2x1SM_SSISH_SH_fLi128ELi128ELNS4_4UMMA5MajorE0ELSN_0ELNSM_7ScaleInE0ELSO_0EEEEEENS4_6LayoutINS5_IJSC_SC_SC_EEENS5_IJNSA_ILi0EEEST_ST_EEEEENS5_IJNS4_10UnderscoreESW_SW_EEEEENS4_18SM100_TMA_2SM_LOADENS4_14ComposedLayoutINS4_7SwizzleILi3ELi4ELi3EEENS4_18smem_ptr_flag_bitsILi16EEENSR_INS5_IJNSA_ILi8EEENSA_ILi64EEEEEENS5_IJS16_SC_EEEEEEEvNS4_8identityESZ_S1A_vS1B_EENS_8epilogue10collective18CollectiveEpilogueINS1D_23Sm100TmaWarpSpecializedILi4ELi2ELi16ELb1ELb0EEEJNS5_IJS16_SF_SF_EEENS5_IJNSR_IS16_SC_EENSR_INS5_IJNSA_ILi16EEESB_EEENS5_IJSC_S16_EEEEEEEESH_SI_SH_SI_NS1D_6fusion15FusionCallbacksIS1H_NS1P_17LinearCombinationISH_fSH_fLNS_15FloatRoundStyleE2EEES1I_S1O_JEEENS4_5SM1004TMEM4LOAD26SM100_TMEM_LOAD_32dp32b16xENS4_13SM90_TMA_LOADENS10_INS11_ILi1ELi4ELi3EEES14_NSR_INS5_IJS15_S1K_EEENS5_IJS1K_SC_EEEEEEENS4_39AutoVectorizingCopyWithAssumedAlignmentILi128EEENS4_14SM90_TMA_STOREES24_S26_S26_EEEvvEEEEvNT_6ParamsE)
        /*0b5c*/ 	.short	0x0380
        /*0b5e*/ 	.short	0x0800


	//----- nvinfo : EIATTR_SW_WAR
	.align		4
.L_55:
        /*0b60*/ 	.byte	0x04, 0x36
        /*0b62*/ 	.short	(.L_57 - .L_56)
.L_56:
        /*0b64*/ 	.word	0x00000008
.L_57:


//--------------------- .nv.callgraph             --------------------------
	.section	.nv.callgraph,"",@"SHT_CUDA_CALLGRAPH"
	.align	4
	.sectionentsize	8
	.align		4
        /*0000*/ 	.word	0x00000000
	.align		4
        /*0004*/ 	.word	0xffffffff
	.align		4
        /*0008*/ 	.word	index@(_ZN7cutlass13device_kernelINS_4gemm6kernel13GemmUniversalIN4cute5tupleIJiiiiEEENS1_10collective13CollectiveMmaINS1_35MainloopSm100TmaUmmaWarpSpecializedILi6ELi2ELi4ENS5_IJNS4_1CILi2EEENSA_ILi1EEESC_EEEEENS5_IJNSA_ILi128EEESF_SF_EEENS_10bfloat16_tENS5_IJlSC_lEEESH_SI_NS4_8TiledMMAINS4_8MMA_AtomIJNS4_26SM100_MMA_F16BF16_2x1SM_SSISH_SH_fLi128ELi128ELNS4_4UMMA5MajorE0ELSN_0ELNSM_7ScaleInE0ELSO_0EEEEEENS4_6LayoutINS5_IJSC_SC_SC_EEENS5_IJNSA_ILi0EEEST_ST_EEEEENS5_IJNS4_10UnderscoreESW_SW_EEEEENS4_18SM100_TMA_2SM_LOADENS4_14ComposedLayoutINS4_7SwizzleILi3ELi4ELi3EEENS4_18smem_ptr_flag_bitsILi16EEENSR_INS5_IJNSA_ILi8EEENSA_ILi64EEEEEENS5_IJS16_SC_EEEEEEEvNS4_8identityESZ_S1A_vS1B_EENS_8epilogue10collective18CollectiveEpilogueINS1D_23Sm100TmaWarpSpecializedILi4ELi2ELi16ELb1ELb0EEEJNS5_IJS16_SF_SF_EEENS5_IJNSR_IS16_SC_EENSR_INS5_IJNSA_ILi16EEESB_EEENS5_IJSC_S16_EEEEEEEESH_SI_SH_SI_NS1D_6fusion15FusionCallbacksIS1H_NS1P_17LinearCombinationISH_fSH_fLNS_15FloatRoundStyleE2EEES1I_S1O_JEEENS4_5SM1004TMEM4LOAD26SM100_TMEM_LOAD_32dp32b16xENS4_13SM90_TMA_LOADENS10_INS11_ILi1ELi4ELi3EEES14_NSR_INS5_IJS15_S1K_EEENS5_IJS1K_SC_EEEEEEENS4_39AutoVectorizingCopyWithAssumedAlignmentILi128EEENS4_14SM90_TMA_STOREES24_S26_S26_EEEvvEEEEvNT_6ParamsE)
	.align		4
        /*000c*/ 	.word	index@(__assertfail)
	.align		4
        /*0010*/ 	.word	0x00000000
	.align		4
        /*0014*/ 	.word	0xfffffffe
	.align		4
        /*0018*/ 	.word	0x00000000
	.align		4
        /*001c*/ 	.word	0xfffffffd
	.align		4
        /*0020*/ 	.word	0x00000000
	.align		4
        /*0024*/ 	.word	0xfffffffc


//--------------------- .nv.constant4             --------------------------
	.section	.nv.constant4,"a",@progbits
	.align	8
	.align		8
.nv.constant4:
        /*0000*/ 	.dword	__assertfail
	.align		8
        /*0008*/ 	.dword	__unnamed_1
	.align		8
        /*0010*/ 	.dword	__unnamed_2
	.align		8
        /*0018*/ 	.dword	_ZN40_INTERNAL_2cd2f0bc_4_k_cu_d93efea4_359854cuda3std3__45__cpo5beginE
	.align		8
        /*0020*/ 	.dword	_ZN40_INTERNAL_2cd2f0bc_4_k_cu_d93efea4_359854cuda3std3__45__cpo3endE
	.align		8
        /*0028*/ 	.dword	_ZN40_INTERNAL_2cd2f0bc_4_k_cu_d93efea4_359854cuda3std3__45__cpo6cbeginE
	.align		8
        /*0030*/ 	.dword	_ZN40_INTERNAL_2cd2f0bc_4_k_cu_d93efea4_359854cuda3std3__45__cpo4cendE
	.align		8
        /*0038*/ 	.dword	_ZN40_INTERNAL_2cd2f0bc_4_k_cu_d93efea4_359854cuda3std3__442_GLOBAL__N__2cd2f0bc_4_k_cu_d93efea4_359856ignoreE
	.align		8
        /*0040*/ 	.dword	_ZN40_INTERNAL_2cd2f0bc_4_k_cu_d93efea4_359854cuda3std3__419piecewise_constructE
	.align		8
        /*0048*/ 	.dword	_ZN40_INTERNAL_2cd2f0bc_4_k_cu_d93efea4_359854cuda3std3__48in_placeE
	.align		8
        /*0050*/ 	.dword	_ZN40_INTERNAL_2cd2f0bc_4_k_cu_d93efea4_359854cuda3std6ranges3__45__cpo4swapE
	.align		8
        /*0058*/ 	.dword	_ZN40_INTERNAL_2cd2f0bc_4_k_cu_d93efea4_359854cuda3std6ranges3__45__cpo9iter_moveE
	.align		8
        /*0060*/ 	.dword	_ZN40_INTERNAL_2cd2f0bc_4_k_cu_d93efea4_359854cute7productE
	.align		8
        /*0068*/ 	.dword	_ZN40_INTERNAL_2cd2f0bc_4_k_cu_d93efea4_359854cute1_E
	.align		8
        /*0070*/ 	.dword	$str$25
	.align		8
        /*0078*/ 	.dword	$str$26
	.align		8
        /*0080*/ 	.dword	$str$27
	.align		8
        /*0088*/ 	.dword	$str$28


//--------------------- .text._ZN7cutlass13device_kernelINS_4gemm6kernel13GemmUniversalIN4cute5tupleIJiiiiEEENS1_10collective13CollectiveMmaINS1_35MainloopSm100TmaUmmaWarpSpecializedILi6ELi2ELi4ENS5_IJNS4_1CILi2EEENSA_ILi1EEESC_EEEEENS5_IJNSA_ILi128EEESF_SF_EEENS_10bfloat16_tENS5_IJlSC_lEEESH_SI_NS4_8TiledMMAINS4_8MMA_AtomIJNS4_26SM100_MMA_F16BF16_2x1SM_SSISH_SH_fLi128ELi128ELNS4_4UMMA5MajorE0ELSN_0ELNSM_7ScaleInE0ELSO_0EEEEEENS4_6LayoutINS5_IJSC_SC_SC_EEENS5_IJNSA_ILi0EEEST_ST_EEEEENS5_IJNS4_10UnderscoreESW_SW_EEEEENS4_18SM100_TMA_2SM_LOADENS4_14ComposedLayoutINS4_7SwizzleILi3ELi4ELi3EEENS4_18smem_ptr_flag_bitsILi16EEENSR_INS5_IJNSA_ILi8EEENSA_ILi64EEEEEENS5_IJS16_SC_EEEEEEEvNS4_8identityESZ_S1A_vS1B_EENS_8epilogue10collective18CollectiveEpilogueINS1D_23Sm100TmaWarpSpecializedILi4ELi2ELi16ELb1ELb0EEEJNS5_IJS16_SF_SF_EEENS5_IJNSR_IS16_SC_EENSR_INS5_IJNSA_ILi16EEESB_EEENS5_IJSC_S16_EEEEEEEESH_SI_SH_SI_NS1D_6fusion15FusionCallbacksIS1H_NS1P_17LinearCombinationISH_fSH_fLNS_15FloatRoundStyleE2EEES1I_S1O_JEEENS4_5SM1004TMEM4LOAD26SM100_TMEM_LOAD_32dp32b16xENS4_13SM90_TMA_LOADENS10_INS11_ILi1ELi4ELi3EEES14_NSR_INS5_IJS15_S1K_EEENS5_IJS1K_SC_EEEEEEENS4_39AutoVectorizingCopyWithAssumedAlignmentILi128EEENS4_14SM90_TMA_STOREES24_S26_S26_EEEvvEEEEvNT_6ParamsE --------------------------
	.section	.text._ZN7cutlass13device_kernelINS_4gemm6kernel13GemmUniversalIN4cute5tupleIJiiiiEEENS1_10collective13CollectiveMmaINS1_35MainloopSm100TmaUmmaWarpSpecializedILi6ELi2ELi4ENS5_IJNS4_1CILi2EEENSA_ILi1EEESC_EEEEENS5_IJNSA_ILi128EEESF_SF_EEENS_10bfloat16_tENS5_IJlSC_lEEESH_SI_NS4_8TiledMMAINS4_8MMA_AtomIJNS4_26SM100_MMA_F16BF16_2x1SM_SSISH_SH_fLi128ELi128ELNS4_4UMMA5MajorE0ELSN_0ELNSM_7ScaleInE0ELSO_0EEEEEENS4_6LayoutINS5_IJSC_SC_SC_EEENS5_IJNSA_ILi0EEEST_ST_EEEEENS5_IJNS4_10UnderscoreESW_SW_EEEEENS4_18SM100_TMA_2SM_LOADENS4_14ComposedLayoutINS4_7SwizzleILi3ELi4ELi3EEENS4_18smem_ptr_flag_bitsILi16EEENSR_INS5_IJNSA_ILi8EEENSA_ILi64EEEEEENS5_IJS16_SC_EEEEEEEvNS4_8identityESZ_S1A_vS1B_EENS_8epilogue10collective18CollectiveEpilogueINS1D_23Sm100TmaWarpSpecializedILi4ELi2ELi16ELb1ELb0EEEJNS5_IJS16_SF_SF_EEENS5_IJNSR_IS16_SC_EENSR_INS5_IJNSA_ILi16EEESB_EEENS5_IJSC_S16_EEEEEEEESH_SI_SH_SI_NS1D_6fusion15FusionCallbacksIS1H_NS1P_17LinearCombinationISH_fSH_fLNS_15FloatRoundStyleE2EEES1I_S1O_JEEENS4_5SM1004TMEM4LOAD26SM100_TMEM_LOAD_32dp32b16xENS4_13SM90_TMA_LOADENS10_INS11_ILi1ELi4ELi3EEES14_NSR_INS5_IJS15_S1K_EEENS5_IJS1K_SC_EEEEEEENS4_39AutoVectorizingCopyWithAssumedAlignmentILi128EEENS4_14SM90_TMA_STOREES24_S26_S26_EEEvvEEEEvNT_6ParamsE,"ax",@progbits
	.align	128
.text._ZN7cutlass13device_kernelINS_4gemm6kernel13GemmUniversalIN4cute5tupleIJiiiiEEENS1_10collective13CollectiveMmaINS1_35MainloopSm100TmaUmmaWarpSpecializedILi6ELi2ELi4ENS5_IJNS4_1CILi2EEENSA_ILi1EEESC_EEEEENS5_IJNSA_ILi128EEESF_SF_EEENS_10bfloat16_tENS5_IJlSC_lEEESH_SI_NS4_8TiledMMAINS4_8MMA_AtomIJNS4_26SM100_MMA_F16BF16_2x1SM_SSISH_SH_fLi128ELi128ELNS4_4UMMA5MajorE0ELSN_0ELNSM_7ScaleInE0ELSO_0EEEEEENS4_6LayoutINS5_IJSC_SC_SC_EEENS5_IJNSA_ILi0EEEST_ST_EEEEENS5_IJNS4_10UnderscoreESW_SW_EEEEENS4_18SM100_TMA_2SM_LOADENS4_14ComposedLayoutINS4_7SwizzleILi3ELi4ELi3EEENS4_18smem_ptr_flag_bitsILi16EEENSR_INS5_IJNSA_ILi8EEENSA_ILi64EEEEEENS5_IJS16_SC_EEEEEEEvNS4_8identityESZ_S1A_vS1B_EENS_8epilogue10collective18CollectiveEpilogueINS1D_23Sm100TmaWarpSpecializedILi4ELi2ELi16ELb1ELb0EEEJNS5_IJS16_SF_SF_EEENS5_IJNSR_IS16_SC_EENSR_INS5_IJNSA_ILi16EEESB_EEENS5_IJSC_S16_EEEEEEEESH_SI_SH_SI_NS1D_6fusion15FusionCallbacksIS1H_NS1P_17LinearCombinationISH_fSH_fLNS_15FloatRoundStyleE2EEES1I_S1O_JEEENS4_5SM1004TMEM4LOAD26SM100_TMEM_LOAD_32dp32b16xENS4_13SM90_TMA_LOADENS10_INS11_ILi1ELi4ELi3EEES14_NSR_INS5_IJS15_S1K_EEENS5_IJS1K_SC_EEEEEEENS4_39AutoVectorizingCopyWithAssumedAlignmentILi128EEENS4_14SM90_TMA_STOREES24_S26_S26_EEEvvEEEEvNT_6ParamsE:
        .type           _ZN7cutlass13device_kernelINS_4gemm6kernel13GemmUniversalIN4cute5tupleIJiiiiEEENS1_10collective13CollectiveMmaINS1_35MainloopSm100TmaUmmaWarpSpecializedILi6ELi2ELi4ENS5_IJNS4_1CILi2EEENSA_ILi1EEESC_EEEEENS5_IJNSA_ILi128EEESF_SF_EEENS_10bfloat16_tENS5_IJlSC_lEEESH_SI_NS4_8TiledMMAINS4_8MMA_AtomIJNS4_26SM100_MMA_F16BF16_2x1SM_SSISH_SH_fLi128ELi128ELNS4_4UMMA5MajorE0ELSN_0ELNSM_7ScaleInE0ELSO_0EEEEEENS4_6LayoutINS5_IJSC_SC_SC_EEENS5_IJNSA_ILi0EEEST_ST_EEEEENS5_IJNS4_10UnderscoreESW_SW_EEEEENS4_18SM100_TMA_2SM_LOADENS4_14ComposedLayoutINS4_7SwizzleILi3ELi4ELi3EEENS4_18smem_ptr_flag_bitsILi16EEENSR_INS5_IJNSA_ILi8EEENSA_ILi64EEEEEENS5_IJS16_SC_EEEEEEEvNS4_8identityESZ_S1A_vS1B_EENS_8epilogue10collective18CollectiveEpilogueINS1D_23Sm100TmaWarpSpecializedILi4ELi2ELi16ELb1ELb0EEEJNS5_IJS16_SF_SF_EEENS5_IJNSR_IS16_SC_EENSR_INS5_IJNSA_ILi16EEESB_EEENS5_IJSC_S16_EEEEEEEESH_SI_SH_SI_NS1D_6fusion15FusionCallbacksIS1H_NS1P_17LinearCombinationISH_fSH_fLNS_15FloatRoundStyleE2EEES1I_S1O_JEEENS4_5SM1004TMEM4LOAD26SM100_TMEM_LOAD_32dp32b16xENS4_13SM90_TMA_LOADENS10_INS11_ILi1ELi4ELi3EEES14_NSR_INS5_IJS15_S1K_EEENS5_IJS1K_SC_EEEEEEENS4_39AutoVectorizingCopyWithAssumedAlignmentILi128EEENS4_14SM90_TMA_STOREES24_S26_S26_EEEvvEEEEvNT_6ParamsE,@function
        .size           _ZN7cutlass13device_kernelINS_4gemm6kernel13GemmUniversalIN4cute5tupleIJiiiiEEENS1_10collective13CollectiveMmaINS1_35MainloopSm100TmaUmmaWarpSpecializedILi6ELi2ELi4ENS5_IJNS4_1CILi2EEENSA_ILi1EEESC_EEEEENS5_IJNSA_ILi128EEESF_SF_EEENS_10bfloat16_tENS5_IJlSC_lEEESH_SI_NS4_8TiledMMAINS4_8MMA_AtomIJNS4_26SM100_MMA_F16BF16_2x1SM_SSISH_SH_fLi128ELi128ELNS4_4UMMA5MajorE0ELSN_0ELNSM_7ScaleInE0ELSO_0EEEEEENS4_6LayoutINS5_IJSC_SC_SC_EEENS5_IJNSA_ILi0EEEST_ST_EEEEENS5_IJNS4_10UnderscoreESW_SW_EEEEENS4_18SM100_TMA_2SM_LOADENS4_14ComposedLayoutINS4_7SwizzleILi3ELi4ELi3EEENS4_18smem_ptr_flag_bitsILi16EEENSR_INS5_IJNSA_ILi8EEENSA_ILi64EEEEEENS5_IJS16_SC_EEEEEEEvNS4_8identityESZ_S1A_vS1B_EENS_8epilogue10collective18CollectiveEpilogueINS1D_23Sm100TmaWarpSpecializedILi4ELi2ELi16ELb1ELb0EEEJNS5_IJS16_SF_SF_EEENS5_IJNSR_IS16_SC_EENSR_INS5_IJNSA_ILi16EEESB_EEENS5_IJSC_S16_EEEEEEEESH_SI_SH_SI_NS1D_6fusion15FusionCallbacksIS1H_NS1P_17LinearCombinationISH_fSH_fLNS_15FloatRoundStyleE2EEES1I_S1O_JEEENS4_5SM1004TMEM4LOAD26SM100_TMEM_LOAD_32dp32b16xENS4_13SM90_TMA_LOADENS10_INS11_ILi1ELi4ELi3EEES14_NSR_INS5_IJS15_S1K_EEENS5_IJS1K_SC_EEEEEEENS4_39AutoVectorizingCopyWithAssumedAlignmentILi128EEENS4_14SM90_TMA_STOREES24_S26_S26_EEEvvEEEEvNT_6ParamsE,(.L_x_203 - _ZN7cutlass13device_kernelINS_4gemm6kernel13GemmUniversalIN4cute5tupleIJiiiiEEENS1_10collective13CollectiveMmaINS1_35MainloopSm100TmaUmmaWarpSpecializedILi6ELi2ELi4ENS5_IJNS4_1CILi2EEENSA_ILi1EEESC_EEEEENS5_IJNSA_ILi128EEESF_SF_EEENS_10bfloat16_tENS5_IJlSC_lEEESH_SI_NS4_8TiledMMAINS4_8MMA_AtomIJNS4_26SM100_MMA_F16BF16_2x1SM_SSISH_SH_fLi128ELi128ELNS4_4UMMA5MajorE0ELSN_0ELNSM_7ScaleInE0ELSO_0EEEEEENS4_6LayoutINS5_IJSC_SC_SC_EEENS5_IJNSA_ILi0EEEST_ST_EEEEENS5_IJNS4_10UnderscoreESW_SW_EEEEENS4_18SM100_TMA_2SM_LOADENS4_14ComposedLayoutINS4_7SwizzleILi3ELi4ELi3EEENS4_18smem_ptr_flag_bitsILi16EEENSR_INS5_IJNSA_ILi8EEENSA_ILi64EEEEEENS5_IJS16_SC_EEEEEEEvNS4_8identityESZ_S1A_vS1B_EENS_8epilogue10collective18CollectiveEpilogueINS1D_23Sm100TmaWarpSpecializedILi4ELi2ELi16ELb1ELb0EEEJNS5_IJS16_SF_SF_EEENS5_IJNSR_IS16_SC_EENSR_INS5_IJNSA_ILi16EEESB_EEENS5_IJSC_S16_EEEEEEEESH_SI_SH_SI_NS1D_6fusion15FusionCallbacksIS1H_NS1P_17LinearCombinationISH_fSH_fLNS_15FloatRoundStyleE2EEES1I_S1O_JEEENS4_5SM1004TMEM4LOAD26SM100_TMEM_LOAD_32dp32b16xENS4_13SM90_TMA_LOADENS10_INS11_ILi1ELi4ELi3EEES14_NSR_INS5_IJS15_S1K_EEENS5_IJS1K_SC_EEEEEEENS4_39AutoVectorizingCopyWithAssumedAlignmentILi128EEENS4_14SM90_TMA_STOREES24_S26_S26_EEEvvEEEEvNT_6ParamsE)
        .other          _ZN7cutlass13device_kernelINS_4gemm6kernel13GemmUniversalIN4cute5tupleIJiiiiEEENS1_10collective13CollectiveMmaINS1_35MainloopSm100TmaUmmaWarpSpecializedILi6ELi2ELi4ENS5_IJNS4_1CILi2EEENSA_ILi1EEESC_EEEEENS5_IJNSA_ILi128EEESF_SF_EEENS_10bfloat16_tENS5_IJlSC_lEEESH_SI_NS4_8TiledMMAINS4_8MMA_AtomIJNS4_26SM100_MMA_F16BF16_2x1SM_SSISH_SH_fLi128ELi128ELNS4_4UMMA5MajorE0ELSN_0ELNSM_7ScaleInE0ELSO_0EEEEEENS4_6LayoutINS5_IJSC_SC_SC_EEENS5_IJNSA_ILi0EEEST_ST_EEEEENS5_IJNS4_10UnderscoreESW_SW_EEEEENS4_18SM100_TMA_2SM_LOADENS4_14ComposedLayoutINS4_7SwizzleILi3ELi4ELi3EEENS4_18smem_ptr_flag_bitsILi16EEENSR_INS5_IJNSA_ILi8EEENSA_ILi64EEEEEENS5_IJS16_SC_EEEEEEEvNS4_8identityESZ_S1A_vS1B_EENS_8epilogue10collective18CollectiveEpilogueINS1D_23Sm100TmaWarpSpecializedILi4ELi2ELi16ELb1ELb0EEEJNS5_IJS16_SF_SF_EEENS5_IJNSR_IS16_SC_EENSR_INS5_IJNSA_ILi16EEESB_EEENS5_IJSC_S16_EEEEEEEESH_SI_SH_SI_NS1D_6fusion15FusionCallbacksIS1H_NS1P_17LinearCombinationISH_fSH_fLNS_15FloatRoundStyleE2EEES1I_S1O_JEEENS4_5SM1004TMEM4LOAD26SM100_TMEM_LOAD_32dp32b16xENS4_13SM90_TMA_LOADENS10_INS11_ILi1ELi4ELi3EEES14_NSR_INS5_IJS15_S1K_EEENS5_IJS1K_SC_EEEEEEENS4_39AutoVectorizingCopyWithAssumedAlignmentILi128EEENS4_14SM90_TMA_STOREES24_S26_S26_EEEvvEEEEvNT_6ParamsE,@"STO_CUDA_ENTRY STV_DEFAULT"
_ZN7cutlass13device_kernelINS_4gemm6kernel13GemmUniversalIN4cute5tupleIJiiiiEEENS1_10collective13CollectiveMmaINS1_35MainloopSm100TmaUmmaWarpSpecializedILi6ELi2ELi4ENS5_IJNS4_1CILi2EEENSA_ILi1EEESC_EEEEENS5_IJNSA_ILi128EEESF_SF_EEENS_10bfloat16_tENS5_IJlSC_lEEESH_SI_NS4_8TiledMMAINS4_8MMA_AtomIJNS4_26SM100_MMA_F16BF16_2x1SM_SSISH_SH_fLi128ELi128ELNS4_4UMMA5MajorE0ELSN_0ELNSM_7ScaleInE0ELSO_0EEEEEENS4_6LayoutINS5_IJSC_SC_SC_EEENS5_IJNSA_ILi0EEEST_ST_EEEEENS5_IJNS4_10UnderscoreESW_SW_EEEEENS4_18SM100_TMA_2SM_LOADENS4_14ComposedLayoutINS4_7SwizzleILi3ELi4ELi3EEENS4_18smem_ptr_flag_bitsILi16EEENSR_INS5_IJNSA_ILi8EEENSA_ILi64EEEEEENS5_IJS16_SC_EEEEEEEvNS4_8identityESZ_S1A_vS1B_EENS_8epilogue10collective18CollectiveEpilogueINS1D_23Sm100TmaWarpSpecializedILi4ELi2ELi16ELb1ELb0EEEJNS5_IJS16_SF_SF_EEENS5_IJNSR_IS16_SC_EENSR_INS5_IJNSA_ILi16EEESB_EEENS5_IJSC_S16_EEEEEEEESH_SI_SH_SI_NS1D_6fusion15FusionCallbacksIS1H_NS1P_17LinearCombinationISH_fSH_fLNS_15FloatRoundStyleE2EEES1I_S1O_JEEENS4_5SM1004TMEM4LOAD26SM100_TMEM_LOAD_32dp32b16xENS4_13SM90_TMA_LOADENS10_INS11_ILi1ELi4ELi3EEES14_NSR_INS5_IJS15_S1K_EEENS5_IJS1K_SC_EEEEEEENS4_39AutoVectorizingCopyWithAssumedAlignmentILi128EEENS4_14SM90_TMA_STOREES24_S26_S26_EEEvvEEEEvNT_6ParamsE:
[----:B------:R-:W1:Y:S01]  /*0000*/  LDC R1, c[0x0][0x37c] ;  /* 0x0000df00ff017b82 */ /* 0x000e620000000800 */
[----:B------:R-:W2:Y:S01]  /*0010*/  S2R R72, SR_TID.X ;  /* 0x0000000000487919 */ /* 0x000ea20000002100 */
[----:B------:R-:W3:Y:S06]  /*0020*/  LDCU.64 UR6, c[0x0][0x890] ;  /* 0x00011200ff0677ac */ /* 0x000eec0008000a00 */
[----:B------:R-:W4:Y:S01]  /*0030*/  S2UR UR37, SR_CgaCtaId ;  /* 0x00000000002579c3 */ /* 0x000f220000008800 */
[----:B------:R-:W-:Y:S02]  /*0040*/  PRMT R59, RZ, 0x7610, R59 ;  /* 0x00007610ff3b7816 */ /* 0x000fe4000000003b */
[----:B------:R-:W-:Y:S01]  /*0050*/  ELECT P1, URZ, PT ;  /* 0x0000000000ff782f */ /* 0x000fe20003820000 */
[----:B------:R-:W1:Y:S01]  /*0060*/  LDCU.64 UR46, c[0x0][0x358] ;  /* 0x00006b00ff2e77ac */ /* 0x000e620008000a00 */
[----:B---3--:R-:W-:-:S04]  /*0070*/  UISETP.NE.U32.AND UP0, UPT, UR6, URZ, UPT ;  /* 0x000000ff0600728c */ /* 0x008fc8000bf05070 */
[----:B------:R-:W-:Y:S02]  /*0080*/  UISETP.NE.AND.EX UP0, UPT, UR7, URZ, UPT, UP0 ;  /* 0x000000ff0700728c */ /* 0x000fe4000bf05300 */
[----:B----4-:R-:W-:Y:S02]  /*0090*/  ULOP3.LUT UR5, UR37, 0x1, URZ, 0xc0, !UPT ;  /* 0x0000000125057892 */ /* 0x010fe4000f8ec0ff */
[----:B------:R-:W-:Y:S01]  /*00a0*/  ULOP3.LUT UR4, UR37, 0x1, URZ, 0x3c, !UPT ;  /* 0x0000000125047892 */ /* 0x000fe2000f8e3cff */
[----:B--2---:R-:W-:-:S05]  /*00b0*/  SHF.R.U32.HI R66, RZ, 0x5, R72 ;  /* 0x00000005ff427819 */ /* 0x004fca0000011648 */
[----:B------:R-:W2:Y:S02]  /*00c0*/  SHFL.IDX PT, R0, R66, RZ, 0x1f ;  /* 0x00001fff42007589 */ /* 0x000ea400000e0000 */
[----:B--2---:R-:W-:Y:S01]  /*00d0*/  R2UR UR10, R0 ;  /* 0x00000000000a72ca */ /* 0x004fe200000e0000 */
[----:B-1----:R-:W-:-:S14]  /*00e0*/  BRA.U UP0, `(.L_x_0) ;  /* 0x00000001002c7547 */ /* 0x002fdc000b800000 */
[----:B------:R-:W1:Y:S02]  /*00f0*/  LDCU.64 UR8, c[0x0][0x888] ;  /* 0x00011100ff0877ac */ /* 0x000e640008000a00 */
[----:B-1----:R-:W-:-:S04]  /*0100*/  UISETP.NE.U32.AND UP0, UPT, UR8, URZ, UPT ;  /* 0x000000ff0800728c */ /* 0x002fc8000bf05070 */
[----:B------:R-:W-:-:S09]  /*0110*/  UISETP.NE.AND.EX UP0, UPT, UR9, URZ, UPT, UP0 ;  /* 0x000000ff0900728c */ /* 0x000fd2000bf05300 */
[----:B------:R-:W-:Y:S05]  /*0120*/  BRA.U !UP0, `(.L_x_1) ;  /* 0x0000000108107547 */ /* 0x000fea000b800000 */
[----:B------:R-:W1:Y:S02]  /*0130*/  LDC.64 R2, c[0x0][0x888] ;  /* 0x00022200ff027b82 */ /* 0x000e640000000a00 */
[----:B-1----:R1:W5:Y:S01]  /*0140*/  LDG.E R35, desc[UR46][R2.64] ;  /* 0x0000002e02237981 */ /* 0x002362000c1e1900 */
[----:B------:R-:W-:Y:S01]  /*0150*/  HFMA2 R59, -RZ, RZ, 0, 5.9604644775390625e-08 ;  /* 0x00000001ff3b7431 */ /* 0x000fe200000001ff */
[----:B------:R-:W-:Y:S05]  /*0160*/  BRA `(.L_x_0) ;  /* 0x00000000000c7947 */ /* 0x000fea0003800000 */
.L_x_1:
[----:B------:R-:W1:Y:S01]  /*0170*/  LDCU UR8, c[0x0][0x880] ;  /* 0x00011000ff0877ac */ /* 0x000e620008000800 */
[----:B------:R-:W-:Y:S01]  /*0180*/  HFMA2 R59, -RZ, RZ, 0, 5.9604644775390625e-08 ;  /* 0x00000001ff3b7431 */ /* 0x000fe200000001ff */
[----:B-1----:R-:W-:-:S07]  /*0190*/  MOV R35, UR8 ;  /* 0x0000000800237c02 */ /* 0x002fce0008000f00 */
.L_x_0:
[----:B------:R-:W2:Y:S02]  /*01a0*/  LDCU.64 UR8, c[0x0][0x8b0] ;  /* 0x00011600ff0877ac */ /* 0x000ea40008000a00 */
[----:B--2---:R-:W-:-:S04]  /*01b0*/  UISETP.NE.U32.AND UP0, UPT, UR8, URZ, UPT ;  /* 0x000000ff0800728c */ /* 0x004fc8000bf05070 */
[----:B------:R-:W-:-:S09]  /*01c0*/  UISETP.NE.AND.EX UP0, UPT, UR9, URZ, UPT, UP0 ;  /* 0x000000ff0900728c */ /* 0x000fd2000bf05300 */
[----:B------:R-:W-:Y:S05]  /*01d0*/  BRA.U UP0, `(.L_x_2) ;  /* 0x0000000100247547 */ /* 0x000fea000b800000 */
[----:B------:R-:W2:Y:S02]  /*01e0*/  LDCU.64 UR8, c[0x0][0x8a8] ;  /* 0x00011500ff0877ac */ /* 0x000ea40008000a00 */
[----:B--2---:R-:W-:-:S04]  /*01f0*/  UISETP.NE.U32.AND UP0, UPT, UR8, URZ, UPT ;  /* 0x000000ff0800728c */ /* 0x004fc8000bf05070 */
[----:B------:R-:W-:-:S09]  /*0200*/  UISETP.NE.AND.EX UP0, UPT, UR9, URZ, UPT, UP0 ;  /* 0x000000ff0900728c */ /* 0x000fd2000bf05300 */
[----:B------:R-:W-:Y:S05]  /*0210*/  BRA.U !UP0, `(.L_x_3) ;  /* 0x00000001080c7547 */ /* 0x000fea000b800000 */
[----:B------:R-:W2:Y:S02]  /*0220*/  LDC.64 R32, c[0x0][0x8a8] ;  /* 0x00022a00ff207b82 */ /* 0x000ea40000000a00 */
[----:B--2---:R2:W5:Y:S01]  /*0230*/  LDG.E R32, desc[UR46][R32.64] ;  /* 0x0000002e20207981 */ /* 0x004562000c1e1900 */
[----:B------:R-:W-:Y:S05]  /*0240*/  BRA `(.L_x_2) ;  /* 0x0000000000087947 */ /* 0x000fea0003800000 */
.L_x_3:
[----:B------:R-:W2:Y:S02]  /*0250*/  LDCU UR8, c[0x0][0x8a0] ;  /* 0x00011400ff0877ac */ /* 0x000ea40008000800 */
[----:B--2---:R-:W-:Y:S02]  /*0260*/  MOV R32, UR8 ;  /* 0x0000000800207c02 */ /* 0x004fe40008000f00 */
.L_x_2:
[----:B------:R-:W-:Y:S01]  /*0270*/  IMAD.U32 R0, RZ, RZ, UR10 ;  /* 0x0000000aff007e24 */ /* 0x000fe2000f8e00ff */
[----:B------:R-:W-:Y:S04]  /*0280*/  BSSY.RECONVERGENT B0, `(.L_x_4) ;  /* 0x000000c000007945 */ /* 0x000fe80003800200 */
[C---:B------:R-:W-:Y:S02]  /*0290*/  ISETP.NE.OR P2, PT, R0.reuse, 0x1, !P1 ;  /* 0x000000010000780c */ /* 0x040fe40004f45670 */
[----:B------:R-:W-:-:S11]  /*02a0*/  ISETP.NE.OR P0, PT, R0, 0x3, !P1 ;  /* 0x000000030000780c */ /* 0x000fd60004f05670 */
[----:B------:R-:W-:Y:S05]  /*02b0*/  @P2 BRA `(.L_x_5) ;  /* 0x0000000000202947 */ /* 0x000fea0003800000 */
[----:B------:R-:W3:Y:S02]  /*02c0*/  LDCU.64 UR8, c[0x0][0x348] ;  /* 0x00006900ff0877ac */ /* 0x000ee40008000a00 */
[----:B---3--:R-:W-:Y:S02]  /*02d0*/  UIADD3 UR12, UP1, UPT, UR8, 0x80, URZ ;  /* 0x00000080080c7890 */ /* 0x008fe4000ff3e0ff */
[----:B------:R-:W-:Y:S02]  /*02e0*/  UIADD3 UR8, UP0, UPT, UR8, 0x180, URZ ;  /* 0x0000018008087890 */ /* 0x000fe4000ff1e0ff */
[----:B------:R-:W-:Y:S02]  /*02f0*/  UIADD3.X UR13, UPT, UPT, URZ, UR9, URZ, UP1, !UPT ;  /* 0x00000009ff0d7290 */ /* 0x000fe40008ffe4ff */
[----:B------:R-:W-:-:S07]  /*0300*/  UIADD3.X UR9, UPT, UPT, URZ, UR9, URZ, UP0, !UPT ;  /* 0x00000009ff097290 */ /* 0x000fce00087fe4ff */
[----:B------:R3:W-:Y:S02]  /*0310*/  UTMACCTL.PF [UR12] ;  /* 0x000000000c0079b9 */ /* 0x0007e40008040000 */
[----:B------:R3:W-:Y:S02]  /*0320*/  UTMACCTL.PF [UR8] ;  /* 0x00000000080079b9 */ /* 0x0007e40008040000 */
[----:B---3--:R-:W-:Y:S01]  /*0330*/  NOP ;  /* 0x0000000000007918 */ /* 0x008fe20000000000 */
.L_x_5:
[----:B------:R-:W-:Y:S05]  /*0340*/  BSYNC.RECONVERGENT B0 ;  /* 0x0000000000007941 */ /* 0x000fea0003800200 */
.L_x_4:
[----:B------:R-:W-:Y:S04]  /*0350*/  BSSY.RECONVERGENT B0, `(.L_x_6) ;  /* 0x000000a000007945 */ /* 0x000fe80003800200 */
        /* <DEDUP_REMOVED lines=9> */
.L_x_7:
[----:B------:R-:W-:Y:S05]  /*03f0*/  BSYNC.RECONVERGENT B0 ;  /* 0x0000000000007941 */ /* 0x000fea0003800200 */
.L_x_6:
[----:B------:R-:W3:Y:S01]  /*0400*/  LDCU.64 UR8, c[0x0][0x888] ;  /* 0x00011100ff0877ac */ /* 0x000ee20008000a00 */
[----:B------:R-:W-:Y:S02]  /*0410*/  UISETP.EQ.U32.AND UP1, UPT, UR6, URZ, UPT ;  /* 0x000000ff0600728c */ /* 0x000fe4000bf22070 */
[----:B------:R-:W-:Y:S02]  /*0420*/  UPLOP3.LUT UP5, UPT, UPT, UPT, UPT, 0x80, 0x8 ;  /* 0x000000000008789c */ /* 0x000fe40003faf070 */
[----:B---3--:R-:W-:-:S04]  /*0430*/  UISETP.NE.U32.AND UP0, UPT, UR8, URZ, UPT ;  /* 0x000000ff0800728c */ /* 0x008fc8000bf05070 */
[----:B------:R-:W-:-:S04]  /*0440*/  UISETP.NE.AND.EX UP0, UPT, UR9, URZ, UPT, UP0 ;  /* 0x000000ff0900728c */ /* 0x000fc8000bf05300 */
[----:B------:R-:W-:-:S04]  /*0450*/  UISETP.EQ.OR.EX UP2, UPT, UR7, URZ, !UP0, UP1 ;  /* 0x000000ff0700728c */ /* 0x000fc8000c742710 */
[----:B------:R-:W-:-:S05]  /*0460*/  UP2UR UR50, UPR, URZ, 0x4 ;  /* 0x00000004ff327883 */ /* 0x000fca0008000000 */
[----:B------:R-:W-:Y:S07]  /*0470*/  BRA.U !UP2, `(.L_x_8) ;  /* 0x000000010a207547 */ /* 0x000fee000b800000 */
[----:B------:R-:W-:Y:S01]  /*0480*/  UISETP.NE.U32.AND UP2, UPT, UR6, URZ, UPT ;  /* 0x000000ff0600728c */ /* 0x000fe2000bf45070 */
[----:B-----5:R-:W-:Y:S01]  /*0490*/  FSETP.NEU.AND P0, PT, R35, RZ, PT ;  /* 0x000000ff2300720b */ /* 0x020fe20003f0d000 */
[----:B------:R-:W-:Y:S02]  /*04a0*/  USEL UR6, URZ, 0xffffffff, UP0 ;  /* 0xffffffffff067887 */ /* 0x000fe40008000000 */
[----:B------:R-:W-:-:S10]  /*04b0*/  UISETP.NE.AND.EX UP2, UPT, UR7, URZ, UPT, UP2 ;  /* 0x000000ff0700728c */ /* 0x000fd4000bf45320 */
[----:B------:R-:W-:Y:S01]  /*04c0*/  VOTEU.ANY UP1, P0 ;  /* 0x0000000000ff7886 */ /* 0x000fe20000020100 */
[----:B------:R-:W-:-:S04]  /*04d0*/  @!UP2 USEL UR6, URZ, 0xffffffff, UP1 ;  /* 0xffffffffff06a887 */ /* 0x000fc80008800000 */
[----:B------:R-:W-:-:S04]  /*04e0*/  ULOP3.LUT UR6, UR6, 0x1, URZ, 0xc0, !UPT ;  /* 0x0000000106067892 */ /* 0x000fc8000f8ec0ff */
[----:B------:R-:W-:-:S11]  /*04f0*/  UISETP.NE.U32.AND UP5, UPT, UR6, 0x1, UPT ;  /* 0x000000010600788c */ /* 0x000fd6000bfa5070 */
.L_x_8:
[----:B------:R-:W3:Y:S01]  /*0500*/  SHFL.IDX PT, R0, R66, RZ, 0x1f ;  /* 0x00001fff42007589 */ /* 0x000ee200000e0000 */
[----:B------:R-:W-:-:S04]  /*0510*/  UISETP.NE.AND UP1, UPT, UR10, 0x2, UPT ;  /* 0x000000020a00788c */ /* 0x000fc8000bf25270 */
[----:B------:R-:W-:Y:S02]  /*0520*/  UISETP.EQ.AND UP2, UPT, UR5, URZ, !UP1 ;  /* 0x000000ff0500728c */ /* 0x000fe4000cf42270 */
[----:B------:R-:W-:-:S04]  /*0530*/  USEL UR6, URZ, 0x1, UP1 ;  /* 0x00000001ff067887 */ /* 0x000fc80008800000 */
[----:B------:R-:W-:Y:S02]  /*0540*/  PLOP3.LUT P5, PT, P1, PT, UP2, 0x80, 0x8 ;  /* 0x000000000008781c */ /* 0x000fe40000faf028 */
[----:B---3--:R-:W-:-:S13]  /*0550*/  ISETP.NE.AND P0, PT, R0, RZ, PT ;  /* 0x000000ff0000720c */ /* 0x008fda0003f05270 */
[----:B------:R-:W-:Y:S05]  /*0560*/  @P0 BRA `(.L_x_9) ;  /* 0x0000000000540947 */ /* 0x000fea0003800000 */
[----:B------:R-:W-:Y:S01]  /*0570*/  UMOV UR8, 0x400 ;  /* 0x0000040000087882 */ /* 0x000fe20000000000 */
[----:B------:R-:W-:Y:S01]  /*0580*/  UMOV UR7, 0x1 ;  /* 0x0000000100077882 */ /* 0x000fe20000000000 */
[----:B------:R-:W-:Y:S02]  /*0590*/  ULEA UR8, UR37, UR8, 0x18 ;  /* 0x0000000825087291 */ /* 0x000fe4000f8ec0ff */
[----:B------:R-:W-:-:S04]  /*05a0*/  UIADD3 UR12, UPT, UPT, -UR7, 0x100000, URZ ;  /* 0x00100000070c7890 */ /* 0x000fc8000fffe1ff */
[----:B------:R-:W-:Y:S02]  /*05b0*/  USHF.L.U32 UR13, UR12, 0xb, URZ ;  /* 0x0000000b0c0d7899 */ /* 0x000fe400080006ff */
[----:B------:R-:W-:Y:S01]  /*05c0*/  USHF.L.U32 UR12, UR12, 0x1, URZ ;  /* 0x000000010c0c7899 */ /* 0x000fe200080006ff */
[----:B------:R-:W-:Y:S01]  /*05d0*/  ELECT P0, URZ, PT ;  /* 0x0000000000ff782f */ /* 0x000fe20003800000 */
[----:B------:R-:W3:Y:S10]  /*05e0*/  FENCE.VIEW.ASYNC.S ;  /* 0x00000000000073c6 */ /* 0x000ef40000000000 */
[----:B---3--:R3:W4:Y:S01]  /*05f0*/  SYNCS.EXCH.64 URZ, [UR8], UR12 ;  /* 0x0000000c08ff75b2 */ /* 0x0087220008000100 */
[----:B------:R3:W1:Y:S01]  /*0600*/  SYNCS.EXCH.64 URZ, [UR8+0x30], UR12 ;  /* 0x0000300c08ff75b2 */ /* 0x0006620008000100 */
        /* <DEDUP_REMOVED lines=10> */
[----:B------:R-:W-:Y:S01]  /*06b0*/  NOP ;  /* 0x0000000000007918 */ /* 0x000fe20000000000 */
.L_x_9:
[----:B------:R-:W2:Y:S01]  /*06c0*/  SHFL.IDX PT, R0, R66, RZ, 0x1f ;  /* 0x00001fff42007589 */ /* 0x000ea200000e0000 */
[----:B------:R-:W-:Y:S01]  /*06d0*/  NOP ;  /* 0x0000000000007918 */ /* 0x000fe20000000000 */
[----:B--2---:R-:W-:-:S13]  /*06e0*/  ISETP.NE.AND P0, PT, R0, 0x1, PT ;  /* 0x000000010000780c */ /* 0x004fda0003f05270 */
[----:B------:R-:W-:Y:S05]  /*06f0*/  @P0 BRA `(.L_x_10) ;  /* 0x0000000000540947 */ /* 0x000fea0003800000 */
[----:B------:R-:W-:Y:S01]  /*0700*/  UMOV UR9, 0x400 ;  /* 0x0000040000097882 */ /* 0x000fe20000000000 */
[----:B---3--:R-:W-:Y:S01]  /*0710*/  UMOV UR8, 0x20 ;  /* 0x0000002000087882 */ /* 0x008fe20000000000 */
[----:B------:R-:W-:Y:S01]  /*0720*/  UMOV UR7, 0x80 ;  /* 0x0000008000077882 */ /* 0x000fe20000000000 */
[----:B------:R-:W-:Y:S02]  /*0730*/  ULEA UR9, UR37, UR9, 0x18 ;  /* 0x0000000925097291 */ /* 0x000fe4000f8ec0ff */
[----:B------:R-:W-:-:S04]  /*0740*/  UIADD3 UR12, UPT, UPT, -UR8, 0x100000, URZ ;  /* 0x00100000080c7890 */ /* 0x000fc8000fffe1ff */
[----:B------:R-:W-:Y:S02]  /*0750*/  USHF.L.U32 UR13, UR12, 0xb, URZ ;  /* 0x0000000b0c0d7899 */ /* 0x000fe400080006ff */
[----:B------:R-:W-:Y:S02]  /*0760*/  USHF.L.U32 UR12, UR12, 0x1, URZ ;  /* 0x000000010c0c7899 */ /* 0x000fe400080006ff */
[----:B------:R-:W-:-:S04]  /*0770*/  UIADD3 UR14, UPT, UPT, -UR7, 0x100000, URZ ;  /* 0x00100000070e7890 */ /* 0x000fc8000fffe1ff */
[----:B------:R-:W-:Y:S02]  /*0780*/  USHF.L.U32 UR15, UR14, 0xb, URZ ;  /* 0x0000000b0e0f7899 */ /* 0x000fe400080006ff */
[----:B------:R-:W-:Y:S01]  /*0790*/  USHF.L.U32 UR14, UR14, 0x1, URZ ;  /* 0x000000010e0e7899 */ /* 0x000fe200080006ff */
[----:B------:R-:W-:Y:S01]  /*07a0*/  ELECT P0, URZ, PT ;  /* 0x0000000000ff782f */ /* 0x000fe20003800000 */
[----:B------:R-:W2:Y:S02]  /*07b0*/  FENCE.VIEW.ASYNC.S ;  /* 0x00000000000073c6 */ /* 0x000ea40000000000 */
[----:B--2---:R2:W3:Y:S08]  /*07c0*/  SYNCS.EXCH.64 URZ, [UR9+0x60], UR12 ;  /* 0x0000600c09ff75b2 */ /* 0x0044f00008000100 */
        /* <DEDUP_REMOVED lines=8> */
.L_x_10:
[----:B------:R-:W4:Y:S01]  /*0850*/  SHFL.IDX PT, R0, R66, RZ, 0x1f ;  /* 0x00001fff42007589 */ /* 0x000f2200000e0000 */
[----:B------:R-:W-:Y:S01]  /*0860*/  NOP ;  /* 0x0000000000007918 */ /* 0x000fe20000000000 */
[----:B----4-:R-:W-:-:S13]  /*0870*/  ISETP.NE.AND P0, PT, R0, 0x3, PT ;  /* 0x000000030000780c */ /* 0x010fda0003f05270 */
[----:B------:R-:W-:Y:S05]  /*0880*/  @P0 BRA `(.L_x_11) ;  /* 0x00000000002c0947 */ /* 0x000fea0003800000 */
[----:B---3--:R-:W-:Y:S01]  /*0890*/  UMOV UR8, 0x400 ;  /* 0x0000040000087882 */ /* 0x008fe20000000000 */
[----:B------:R-:W-:Y:S01]  /*08a0*/  UMOV UR7, 0x20 ;  /* 0x0000002000077882 */ /* 0x000fe20000000000 */
[----:B------:R-:W-:Y:S02]  /*08b0*/  ULEA UR8, UR37, UR8, 0x18 ;  /* 0x0000000825087291 */ /* 0x000fe4000f8ec0ff */
[----:B--2---:R-:W-:-:S04]  /*08c0*/  UIADD3 UR12, UPT, UPT, -UR7, 0x100000, URZ ;  /* 0x00100000070c7890 */ /* 0x004fc8000fffe1ff */
[----:B------:R-:W-:Y:S02]  /*08d0*/  USHF.L.U32 UR13, UR12, 0xb, URZ ;  /* 0x0000000b0c0d7899 */ /* 0x000fe400080006ff */
[----:B------:R-:W-:Y:S01]  /*08e0*/  USHF.L.U32 UR12, UR12, 0x1, URZ ;  /* 0x000000010c0c7899 */ /* 0x000fe200080006ff */
[----:B------:R-:W-:Y:S01]  /*08f0*/  ELECT P0, URZ, PT ;  /* 0x0000000000ff782f */ /* 0x000fe20003800000 */
[----:B------:R-:W2:Y:S10]  /*0900*/  FENCE.VIEW.ASYNC.S ;  /* 0x00000000000073c6 */ /* 0x000eb40000000000 */
[----:B--2---:R4:W2:Y:S01]  /*0910*/  SYNCS.EXCH.64 URZ, [UR8+0xa0], UR12 ;  /* 0x0000a00c08ff75b2 */ /* 0x0048a20008000100 */
[----:B------:R4:W3:Y:S02]  /*0920*/  SYNCS.EXCH.64 URZ, [UR8+0xa8], UR12 ;  /* 0x0000a80c08ff75b2 */ /* 0x0008e40008000100 */
[----:B----4-:R-:W-:Y:S01]  /*0930*/  NOP ;  /* 0x0000000000007918 */ /* 0x010fe20000000000 */
.L_x_11:
[----:B------:R-:W4:Y:S01]  /*0940*/  SHFL.IDX PT, R0, R66, RZ, 0x1f ;  /* 0x00001fff42007589 */ /* 0x000f2200000e0000 */
[----:B------:R-:W-:Y:S01]  /*0950*/  NOP ;  /* 0x0000000000007918 */ /* 0x000fe20000000000 */
[----:B----4-:R-:W-:-:S13]  /*0960*/  ISETP.NE.AND P0, PT, R0, 0x4, PT ;  /* 0x000000040000780c */ /* 0x010fda0003f05270 */
[----:B------:R-:W-:Y:S05]  /*0970*/  @P0 BRA `(.L_x_12) ;  /* 0x0000000000480947 */ /* 0x000fea0003800000 */
[----:B--2---:R-:W-:Y:S01]  /*0980*/  UMOV UR9, 0x1e0 ;  /* 0x000001e000097882 */ /* 0x004fe20000000000 */
[----:B---3--:R-:W-:Y:S01]  /*0990*/  UMOV UR8, 0x400 ;  /* 0x0000040000087882 */ /* 0x008fe20000000000 */
[----:B------:R-:W-:Y:S01]  /*09a0*/  USEL UR9, UR9, 0x1a0, UP5 ;  /* 0x000001a009097887 */ /* 0x000fe2000a800000 */
        /* <DEDUP_REMOVED lines=10> */
[----:B--2---:R4:W2:Y:S08]  /*0a50*/  SYNCS.EXCH.64 URZ, [UR8+0xb0], UR12 ;  /* 0x0000b00c08ff75b2 */ /* 0x0048b00008000100 */
[----:B------:R4:W3:Y:S01]  /*0a60*/  SYNCS.EXCH.64 URZ, [UR8+0xc0], UR14 ;  /* 0x0000c00e08ff75b2 */ /* 0x0008e20008000100 */
[----:B------:R4:W1:Y:S01]  /*0a70*/  SYNCS.EXCH.64 URZ, [UR8+0xb8], UR12 ;  /* 0x0000b80c08ff75b2 */ /* 0x0008620008000100 */
[----:B------:R4:W1:Y:S02]  /*0a80*/  SYNCS.EXCH.64 URZ, [UR8+0xc8], UR14 ;  /* 0x0000c80e08ff75b2 */ /* 0x0008640008000100 */
[----:B----4-:R-:W-:Y:S01]  /*0a90*/  NOP ;  /* 0x0000000000007918 */ /* 0x010fe20000000000 */
.L_x_12:
[----:B------:R-:W4:Y:S01]  /*0aa0*/  SHFL.IDX PT, R0, R66, RZ, 0x1f ;  /* 0x00001fff42007589 */ /* 0x000f2200000e0000 */
[----:B------:R-:W-:Y:S01]  /*0ab0*/  NOP ;  /* 0x0000000000007918 */ /* 0x000fe20000000000 */
[----:B----4-:R-:W-:-:S13]  /*0ac0*/  ISETP.NE.AND P0, PT, R0, 0x5, PT ;  /* 0x000000050000780c */ /* 0x010fda0003f05270 */
[----:B------:R-:W-:Y:S05]  /*0ad0*/  @P0 BRA `(.L_x_13) ;  /* 0x0000000000540947 */ /* 0x000fea0003800000 */
[----:B--2---:R-:W-:Y:S01]  /*0ae0*/  UMOV UR9, 0x400 ;  /* 0x0000040000097882 */ /* 0x004fe20000000000 */
        /* <DEDUP_REMOVED lines=14> */
[----:B------:R4:W1:Y:S01]  /*0bd0*/  SYNCS.EXCH.64 URZ, [UR9+0xf8], UR14 ;  /* 0x0000f80e09ff75b2 */ /* 0x0008620008000100 */
[----:B------:R4:W1:Y:S01]  /*0be0*/  SYNCS.EXCH.64 URZ, [UR9+0xe0], UR12 ;  /* 0x0000e00c09ff75b2 */ /* 0x0008620008000100 */
[----:B------:R4:W1:Y:S01]  /*0bf0*/  SYNCS.EXCH.64 URZ, [UR9+0x100], UR14 ;  /* 0x0001000e09ff75b2 */ /* 0x0008620008000100 */
[----:B------:R4:W1:Y:S01]  /*0c00*/  SYNCS.EXCH.64 URZ, [UR9+0xe8], UR12 ;  /* 0x0000e80c09ff75b2 */ /* 0x0008620008000100 */
[----:B------:R4:W1:Y:S02]  /*0c10*/  SYNCS.EXCH.64 URZ, [UR9+0x108], UR14 ;  /* 0x0001080e09ff75b2 */ /* 0x0008640008000100 */
[----:B----4-:R-:W-:Y:S01]  /*0c20*/  NOP ;  /* 0x0000000000007918 */ /* 0x010fe20000000000 */
.L_x_13:
[----:B------:R-:W4:Y:S01]  /*0c30*/  SHFL.IDX PT, R0, R66, RZ, 0x1f ;  /* 0x00001fff42007589 */ /* 0x000f2200000e0000 */
[----:B------:R-:W-:Y:S01]  /*0c40*/  ISETP.NE.OR P1, PT, RZ, UR10, !P1 ;  /* 0x0000000aff007c0c */ /* 0x000fe2000cf25670 */
        /* <DEDUP_REMOVED lines=12> */
[----:B------:R4:W3:Y:S01]  /*0d10*/  SYNCS.EXCH.64 URZ, [UR8+0x120], UR12 ;  /* 0x0001200c08ff75b2 */ /* 0x0008e20008000100 */
[----:B------:R4:W1:Y:S01]  /*0d20*/  SYNCS.EXCH.64 URZ, [UR8+0x118], UR12 ;  /* 0x0001180c08ff75b2 */ /* 0x0008620008000100 */
[----:B------:R4:W1:Y:S02]  /*0d30*/  SYNCS.EXCH.64 URZ, [UR8+0x128], UR12 ;  /* 0x0001280c08ff75b2 */ /* 0x0008640008000100 */
[----:B----4-:R-:W-:Y:S01]  /*0d40*/  NOP ;  /* 0x0000000000007918 */ /* 0x010fe20000000000 */
.L_x_14:
[----:B------:R-:W-:Y:S01]  /*0d50*/  VOTEU.ALL UP1, P1 ;  /* 0x0000000000ff7886 */ /* 0x000fe20000820000 */
[----:B---3--:R-:W3:Y:S01]  /*0d60*/  LDCU UR8, c[0x0][0x36c] ;  /* 0x00006d80ff0877ac */ /* 0x008ee20008000800 */
[----:B------:R-:W-:Y:S01]  /*0d70*/  NOP ;  /* 0x0000000000007918 */ /* 0x000fe20000000000 */
[----:B------:R-:W-:Y:S01]  /*0d80*/  LOP3.LUT R10, R72, 0x1f, RZ, 0xc0, !PT ;  /* 0x0000001f480a7812 */ /* 0x000fe200078ec0ff */
[----:B--2---:R-:W-:Y:S01]  /*0d90*/  UMOV UR12, 0x20 ;  /* 0x00000020000c7882 */ /* 0x004fe20000000000 */
[----:B------:R-:W-:Y:S01]  /*0da0*/  @!UP1 UMOV UR7, 0x400 ;  /* 0x0000040000079882 */ /* 0x000fe20000000000 */
[----:B------:R-:W-:-:S04]  /*0db0*/  @!UP1 UIADD3 UR12, UPT, UPT, -UR12, 0x100000, URZ ;  /* 0x001000000c0c9890 */ /* 0x000fc8000fffe1ff */
[----:B------:R-:W-:Y:S02]  /*0dc0*/  @!UP1 USHF.L.U32 UR13, UR12, 0xb, URZ ;  /* 0x0000000b0c0d9899 */ /* 0x000fe400080006ff */
[----:B------:R-:W-:Y:S02]  /*0dd0*/  @!UP1 USHF.L.U32 UR12, UR12, 0x1, URZ ;  /* 0x000000010c0c9899 */ /* 0x000fe400080006ff */
[----:B------:R-:W-:Y:S01]  /*0de0*/  @!UP1 ULEA UR7, UR37, UR7, 0x18 ;  /* 0x0000000725079291 */ /* 0x000fe2000f8ec0ff */
[----:B------:R-:W-:Y:S01]  /*0df0*/  VOTEU.ALL UP1, P1 ;  /* 0x0000000000ff7886 */ /* 0x000fe20000820000 */
[----:B------:R-:W-:Y:S01]  /*0e00*/  UISETP.NE.AND UP4, UPT, UR10, URZ, UPT ;  /* 0x000000ff0a00728c */ /* 0x000fe2000bf85270 */
[----:B------:R-:W2:Y:S09]  /*0e10*/  FENCE.VIEW.ASYNC.S ;  /* 0x00000000000073c6 */ /* 0x000eb20000000000 */
[----:B--2---:R2:W4:Y:S01]  /*0e20*/  @!UP1 SYNCS.EXCH.64 URZ, [UR7+0x130], UR12 ;  /* 0x0001300c07ff95b2 */ /* 0x0045220008000100 */
[----:B---3--:R-:W-:-:S09]  /*0e30*/  UISETP.EQ.U32.AND UP1, UPT, UR8, 0x1, UPT ;  /* 0x000000010800788c */ /* 0x008fd2000bf22070 */
[----:B------:R-:W-:Y:S05]  /*0e40*/  BRA.U !UP1, `(.L_x_15) ;  /* 0x0000000109087547 */ /* 0x000fea000b800000 */
[----:B-1--4-:R-:W-:Y:S01]  /*0e50*/  UCGABAR_ARV ;  /* 0x00000000000079c7 */ /* 0x012fe20008000000 */
[----:B------:R-:W-:Y:S05]  /*0e60*/  BRA `(.L_x_16) ;  /* 0x0000000000047947 */ /* 0x000fea0003800000 */
.L_x_15:
[----:B-1--4-:R-:W-:Y:S01]  /*0e70*/  NOP ;  /* 0x0000000000007918 */ /* 0x012fe20000000000 */
.L_x_16:
[----:B------:R-:W1:Y:S01]  /*0e80*/  S2R R11, SR_CTAID.X ;  /* 0x00000000000b7919 */ /* 0x000e620000002500 */
[----:B------:R-:W-:-:S05]  /*0e90*/  CS2R.32 R60, SR_CgaSize ;  /* 0x00000000003c7805 */ /* 0x000fca0000008a00 */
[----:B------:R-:W-:-:S05]  /*0ea0*/  IMAD R60, R60, -0xa0, RZ ;  /* 0xffffff603c3c7824 */ /* 0x000fca00078e02ff */
[----:B------:R-:W-:-:S14]  /*0eb0*/  R2UR UR8, R60 ;  /* 0x000000003c0872ca */ /* 0x000fdc00000e0000 */
[----:B------:R-:W3:Y:S01]  /*0ec0*/  LDCU UR8, c[0x0][UR8+0x2b0] ;  /* 0x00005600080877ac */ /* 0x000ee20008000800 */
[----:B------:R-:W-:-:S05]  /*0ed0*/  CS2R.32 R0, SR_CgaSize ;  /* 0x0000000000007805 */ /* 0x000fca0000008a00 */
[----:B------:R-:W-:-:S06]  /*0ee0*/  IMAD R0, R0, -0xa0, RZ ;  /* 0xffffff6000007824 */ /* 0x000fcc00078e02ff */
[----:B------:R-:W4:Y:S01]  /*0ef0*/  LDC R0, c[0x0][R0+0x2a0] ;  /* 0x0000a80000007b82 */ /* 0x000f220000000800 */
[----:B------:R-:W-:Y:S01]  /*0f00*/  PRMT R8, RZ, 0x7610, R8 ;  /* 0x00007610ff087816 */ /* 0x000fe20000000008 */
[----:B------:R-:W3:Y:S01]  /*0f10*/  S2R R20, SR_CTAID.Y ;  /* 0x0000000000147919 */ /* 0x000ee20000002600 */
[----:B------:R-:W-:-:S05]  /*0f20*/  CS2R.32 R60, SR_CgaSize ;  /* 0x00000000003c7805 */ /* 0x000fca0000008a00 */
[----:B------:R-:W-:-:S05]  /*0f30*/  IMAD R60, R60, -0xa0, RZ ;  /* 0xffffff603c3c7824 */ /* 0x000fca00078e02ff */
[----:B--2---:R-:W-:-:S14]  /*0f40*/  R2UR UR7, R60 ;  /* 0x000000003c0772ca */ /* 0x004fdc00000e0000 */
[----:B------:R-:W2:Y:S01]  /*0f50*/  LDCU UR7, c[0x0][UR7+0x2b4] ;  /* 0x00005680070777ac */ /* 0x000ea20008000800 */
[----:B------:R-:W-:Y:S01]  /*0f60*/  UISETP.NE.AND UP2, UPT, UR10, 0x2, UPT ;  /* 0x000000020a00788c */ /* 0x000fe2000bf45270 */
[----:B------:R-:W3:Y:S01]  /*0f70*/  LDC R9, c[0x0][0xb24] ;  /* 0x0002c900ff097b82 */ /* 0x000ee20000000800 */
[----:B------:R-:W-:-:S05]  /*0f80*/  CS2R.32 R58, SR_CgaSize ;  /* 0x00000000003a7805 */ /* 0x000fca0000008a00 */
[----:B------:R-:W-:-:S06]  /*0f90*/  IMAD R58, R58, -0xa0, RZ ;  /* 0xffffff603a3a7824 */ /* 0x000fcc00078e02ff */
[----:B------:R-:W4:Y:S08]  /*0fa0*/  LDC R58, c[0x0][R58+0x2a4] ;  /* 0x0000a9003a3a7b82 */ /* 0x000f300000000800 */
[----:B------:R-:W4:Y:S01]  /*0fb0*/  LDC R26, c[0x0][0xb24] ;  /* 0x0002c900ff1a7b82 */ /* 0x000f220000000800 */
[----:B-1----:R-:W-:Y:S01]  /*0fc0*/  I2FP.F32.U32 R4, R11 ;  /* 0x0000000b00047245 */ /* 0x002fe20000201000 */
[----:B------:R-:W-:-:S06]  /*0fd0*/  IMAD.MOV.U32 R21, RZ, RZ, R11 ;  /* 0x000000ffff157224 */ /* 0x000fcc00078e000b */
[----:B------:R-:W1:Y:S01]  /*0fe0*/  S2UR UR36, SR_CTAID.Z ;  /* 0x00000000002479c3 */ /* 0x000e620000002700 */
[----:B---3--:R-:W-:Y:S02]  /*0ff0*/  ISETP.GE.AND P0, PT, R9, 0x1, PT ;  /* 0x000000010900780c */ /* 0x008fe40003f06270 */
[----:B------:R-:W-:Y:S01]  /*1000*/  I2FP.F32.U32 R2, R20 ;  /* 0x0000001400027245 */ /* 0x000fe20000201000 */
[----:B------:R-:W-:-:S04]  /*1010*/  FMUL R4, R4, UR8 ;  /* 0x0000000804047c20 */ /* 0x000fc80008400000 */
[----:B--2---:R-:W-:Y:S01]  /*1020*/  FMUL R2, R2, UR7 ;  /* 0x0000000702027c20 */ /* 0x004fe20008400000 */
[----:B------:R-:W2:Y:S01]  /*1030*/  F2I.U32.TRUNC.NTZ R60, R4 ;  /* 0x00000004003c7305 */ /* 0x000ea2000020f000 */
[----:B------:R-:W3:Y:S07]  /*1040*/  LDCU UR7, c[0x0][0xb30] ;  /* 0x00016600ff0777ac */ /* 0x000eee0008000800 */
[----:B------:R-:W1:Y:S01]  /*1050*/  F2I.U32.TRUNC.NTZ R3, R2 ;  /* 0x0000000200037305 */ /* 0x000e62000020f000 */
[----:B--2---:R-:W-:-:S04]  /*1060*/  IMAD.MOV R60, RZ, RZ, -R60 ;  /* 0x000000ffff3c7224 */ /* 0x004fc800078e0a3c */
[----:B----4-:R-:W-:Y:S01]  /*1070*/  IMAD R60, R0, R60, R11 ;  /* 0x0000003c003c7224 */ /* 0x010fe200078e020b */
[----:B------:R-:W-:Y:S01]  /*1080*/  PRMT R0, RZ, 0x7610, R0 ;  /* 0x00007610ff007816 */ /* 0x000fe20000000000 */
[----:B---3--:R-:W-:Y:S01]  /*1090*/  UISETP.NE.AND UP3, UPT, UR7, 0x1, UPT ;  /* 0x000000010700788c */ /* 0x008fe2000bf65270 */
[----:B-1----:R-:W-:-:S05]  /*10a0*/  IADD3 R3, PT, PT, -R3, RZ, RZ ;  /* 0x000000ff03037210 */ /* 0x002fca0007ffe1ff */
[----:B------:R-:W-:Y:S01]  /*10b0*/  IMAD R58, R58, R3, R20 ;  /* 0x000000033a3a7224 */ /* 0x000fe200078e0214 */
[----:B------:R-:W-:Y:S06]  /*10c0*/  BRA.U UP4, `(.L_x_17) ;  /* 0x0000000104247547 */ /* 0x000fec000b800000 */
[----:B------:R-:W-:Y:S01]  /*10d0*/  ISETP.NE.AND P1, PT, R58, RZ, PT ;  /* 0x000000ff3a00720c */ /* 0x000fe20003f25270 */
[----:B------:R-:W-:Y:S01]  /*10e0*/  IMAD.MOV.U32 R0, RZ, RZ, 0x3 ;  /* 0x00000003ff007424 */ /* 0x000fe200078e00ff */
[C---:B------:R-:W-:Y:S02]  /*10f0*/  LOP3.LUT R3, R60.reuse, 0xfffffffe, RZ, 0xc0, !PT ;  /* 0xfffffffe3c037812 */ /* 0x040fe400078ec0ff */
[----:B------:R-:W-:Y:S02]  /*1100*/  ISETP.LT.U32.OR P1, PT, R60, 0x2, !P1 ;  /* 0x000000023c00780c */ /* 0x000fe40004f21470 */
[----:B------:R-:W-:Y:S02]  /*1110*/  SHF.L.U32 R0, R0, R3, RZ ;  /* 0x0000000300007219 */ /* 0x000fe400000006ff */
[----:B------:R-:W-:Y:S02]  /*1120*/  SEL R5, RZ, 0x1, !P1 ;  /* 0x00000001ff057807 */ /* 0x000fe40004800000 */
[----:B------:R-:W-:-:S05]  /*1130*/  SEL R2, RZ, 0x2, !P1 ;  /* 0x00000002ff027807 */ /* 0x000fca0004800000 */
[----:B------:R-:W-:-:S05]  /*1140*/  IMAD.IADD R2, R5, 0x1, R2 ;  /* 0x0000000105027824 */ /* 0x000fca00078e0202 */
[----:B------:R-:W-:Y:S02]  /*1150*/  PRMT R8, R2, 0x7610, R8 ;  /* 0x0000761002087816 */ /* 0x000fe40000000008 */
.L_x_17:
[----:B------:R-:W-:Y:S05]  /*1160*/  @!P0 BRA `(.L_x_18) ;  /* 0x0000000000b88947 */ /* 0x000fea0003800000 */
[----:B------:R-:W1:Y:S01]  /*1170*/  LDC.64 R4, c[0x0][0xb18] ;  /* 0x0002c600ff047b82 */ /* 0x000e620000000a00 */
[----:B------:R-:W-:-:S07]  /*1180*/  ISETP.NE.AND P0, PT, R9, 0x1, PT ;  /* 0x000000010900780c */ /* 0x000fce0003f05270 */
[----:B------:R-:W2:Y:S08]  /*1190*/  LDC R14, c[0x0][0xb0c] ;  /* 0x0002c300ff0e7b82 */ /* 0x000eb00000000800 */
[----:B------:R-:W3:Y:S08]  /*11a0*/  LDC R13, c[0x0][0x370] ;  /* 0x0000dc00ff0d7b82 */ /* 0x000ef00000000800 */
[----:B------:R-:W4:Y:S01]  /*11b0*/  LDC R16, c[0x0][0x374] ;  /* 0x0000dd00ff107b82 */ /* 0x000f220000000800 */
[----:B-1----:R-:W-:-:S07]  /*11c0*/  ISETP.NE.AND P1, PT, R4, 0x1, PT ;  /* 0x000000010400780c */ /* 0x002fce0003f25270 */
[----:B------:R-:W3:Y:S01]  /*11d0*/  LDC.64 R6, c[0x0][0xb10] ;  /* 0x0002c400ff067b82 */ /* 0x000ee20000000a00 */
[----:B--2---:R-:W-:-:S07]  /*11e0*/  ISETP.NE.AND P2, PT, R14, 0x1, PT ;  /* 0x000000010e00780c */ /* 0x004fce0003f45270 */
[----:B------:R-:W1:Y:S08]  /*11f0*/  LDC R12, c[0x0][0xb20] ;  /* 0x0002c800ff0c7b82 */ /* 0x000e700000000800 */
[----:B------:R-:W2:Y:S01]  /*1200*/  LDC.64 R2, c[0x0][0xb28] ;  /* 0x0002ca00ff027b82 */ /* 0x000ea20000000a00 */
[----:B----4-:R-:W-:-:S04]  /*1210*/  IMAD.HI.U32 R15, R16, R5, RZ ;  /* 0x00000005100f7227 */ /* 0x010fc800078e00ff */
[----:B------:R-:W-:-:S04]  /*1220*/  IMAD.HI.U32 R5, R20, R5, RZ ;  /* 0x0000000514057227 */ /* 0x000fc800078e00ff */
[----:B---3--:R-:W-:-:S04]  /*1230*/  IMAD.HI.U32 R18, R13, R6, RZ ;  /* 0x000000060d127227 */ /* 0x008fc800078e00ff */
[C---:B------:R-:W-:Y:S01]  /*1240*/  IMAD.HI.U32 R22, R11.reuse, R6, RZ ;  /* 0x000000060b167227 */ /* 0x040fe200078e00ff */
[-C--:B------:R-:W-:Y:S02]  /*1250*/  @P2 SHF.R.U32.HI R13, RZ, R7.reuse, R18 ;  /* 0x00000007ff0d2219 */ /* 0x080fe40000011612 */
[-C--:B-1----:R-:W-:Y:S02]  /*1260*/  @P1 SHF.R.U32.HI R16, RZ, R12.reuse, R15 ;  /* 0x0000000cff101219 */ /* 0x082fe4000001160f */
[----:B------:R-:W-:Y:S02]  /*1270*/  SHF.R.U32.HI R5, RZ, R12, R5 ;  /* 0x0000000cff057219 */ /* 0x000fe40000011605 */
[----:B------:R-:W-:Y:S02]  /*1280*/  SHF.R.U32.HI R22, RZ, R7, R22 ;  /* 0x00000007ff167219 */ /* 0x000fe40000011616 */
[----:B------:R-:W-:Y:S01]  /*1290*/  SEL R5, R20, R5, !P1 ;  /* 0x0000000514057207 */ /* 0x000fe20004800000 */
[----:B--2---:R-:W-:Y:S01]  /*12a0*/  IMAD.HI.U32 R18, R16, R2, RZ ;  /* 0x0000000210127227 */ /* 0x004fe200078e00ff */
[----:B------:R-:W-:-:S02]  /*12b0*/  SEL R21, R11, R22, !P2 ;  /* 0x000000160b157207 */ /* 0x000fc40005000000 */
[----:B------:R-:W-:Y:S01]  /*12c0*/  IADD3 R7, PT, PT, -R5, RZ, RZ ;  /* 0x000000ff05077210 */ /* 0x000fe20007ffe1ff */
[----:B------:R-:W-:Y:S01]  /*12d0*/  IMAD.HI.U32 R6, R13, R2, RZ ;  /* 0x000000020d067227 */ /* 0x000fe200078e00ff */
[----:B------:R-:W-:-:S03]  /*12e0*/  @P0 SHF.R.U32.HI R16, RZ, R3, R18 ;  /* 0x00000003ff100219 */ /* 0x000fc60000011612 */
[----:B------:R-:W-:Y:S01]  /*12f0*/  IMAD R7, R4, R7, R20 ;  /* 0x0000000704077224 */ /* 0x000fe200078e0214 */
[----:B------:R-:W-:Y:S01]  /*1300*/  @P0 SHF.R.U32.HI R13, RZ, R3, R6 ;  /* 0x00000003ff0d0219 */ /* 0x000fe20000011606 */
[----:B------:R-:W-:-:S04]  /*1310*/  IMAD R16, R16, R9, RZ ;  /* 0x0000000910107224 */ /* 0x000fc800078e02ff */
[----:B------:R-:W-:Y:S01]  /*1320*/  IMAD R6, R13, R9, RZ ;  /* 0x000000090d067224 */ /* 0x000fe200078e02ff */
[----:B------:R-:W-:-:S04]  /*1330*/  ISETP.GE.AND P1, PT, R5, R16, PT ;  /* 0x000000100500720c */ /* 0x000fc80003f26270 */
[----:B------:R-:W-:Y:S01]  /*1340*/  ISETP.GE.OR P1, PT, R21, R6, P1 ;  /* 0x000000061500720c */ /* 0x000fe20000f26670 */
[----:B------:R-:W-:-:S05]  /*1350*/  IMAD.HI.U32 R6, R5, R2, RZ ;  /* 0x0000000205067227 */ /* 0x000fca00078e00ff */
[----:B------:R-:W-:-:S04]  /*1360*/  SHF.R.U32.HI R6, RZ, R3, R6 ;  /* 0x00000003ff067219 */ /* 0x000fc80000011606 */
[----:B------:R-:W-:-:S03]  /*1370*/  SEL R6, R5, R6, !P0 ;  /* 0x0000000605067207 */ /* 0x000fc60004000000 */
[----:B------:R-:W-:Y:S01]  /*1380*/  @!P1 IMAD.HI.U32 R12, R21, R2, RZ ;  /* 0x00000002150c9227 */ /* 0x000fe200078e00ff */
[----:B------:R-:W-:-:S04]  /*1390*/  IADD3 R2, PT, PT, -R6, RZ, RZ ;  /* 0x000000ff06027210 */ /* 0x000fc80007ffe1ff */
[----:B------:R-:W-:Y:S01]  /*13a0*/  @!P1 SHF.R.U32.HI R12, RZ, R3, R12 ;  /* 0x00000003ff0c9219 */ /* 0x000fe2000001160c */
[----:B------:R-:W-:-:S03]  /*13b0*/  IMAD R2, R9, R2, R5 ;  /* 0x0000000209027224 */ /* 0x000fc600078e0205 */
[----:B------:R-:W-:-:S05]  /*13c0*/  @!P1 SEL R3, R21, R12, !P0 ;  /* 0x0000000c15039207 */ /* 0x000fca0004000000 */
[--C-:B------:R-:W-:Y:S02]  /*13d0*/  @!P1 IMAD.IADD R6, R6, 0x1, -R3.reuse ;  /* 0x0000000106069824 */ /* 0x100fe400078e0a03 */
[----:B------:R-:W-:Y:S01]  /*13e0*/  @!P1 IMAD R3, R2, R13, R3 ;  /* 0x0000000d02039224 */ /* 0x000fe200078e0203 */
[----:B------:R-:W-:Y:S01]  /*13f0*/  IADD3 R2, PT, PT, -R21, RZ, RZ ;  /* 0x000000ff15027210 */ /* 0x000fe20007ffe1ff */
[----:B------:R-:W-:Y:S02]  /*1400*/  @!P1 IMAD R5, R6, R9, R21 ;  /* 0x0000000906059224 */ /* 0x000fe400078e0215 */
[----:B------:R-:W-:Y:S02]  /*1410*/  @!P1 IMAD.MOV.U32 R21, RZ, RZ, R3 ;  /* 0x000000ffff159224 */ /* 0x000fe400078e0003 */
[----:B------:R-:W-:Y:S02]  /*1420*/  IMAD R2, R14, R2, R11 ;  /* 0x000000020e027224 */ /* 0x000fe400078e020b */
[----:B------:R-:W-:-:S02]  /*1430*/  IMAD R20, R5, R4, R7 ;  /* 0x0000000405147224 */ /* 0x000fc400078e0207 */
[----:B------:R-:W-:Y:S02]  /*1440*/  IMAD R21, R21, R14, R2 ;  /* 0x0000000e15157224 */ /* 0x000fe400078e0202 */
.L_x_18:
[----:B------:R-:W-:Y:S05]  /*1450*/  BRA.U UP3, `(.L_x_19) ;  /* 0x0000000103407547 */ /* 0x000fea000b800000 */
[----:B------:R-:W1:Y:S08]  /*1460*/  LDC.64 R4, c[0x0][0xb10] ;  /* 0x0002c400ff047b82 */ /* 0x000e700000000a00 */
[----:B------:R-:W2:Y:S08]  /*1470*/  LDC.64 R2, c[0x0][0xb18] ;  /* 0x0002c600ff027b82 */ /* 0x000eb00000000a00 */
[----:B------:R-:W3:Y:S08]  /*1480*/  LDC R6, c[0x0][0xb20] ;  /* 0x0002c800ff067b82 */ /* 0x000ef00000000800 */
[----:B------:R-:W4:Y:S01]  /*1490*/  LDC R12, c[0x0][0xb0c] ;  /* 0x0002c300ff0c7b82 */ /* 0x000f220000000800 */
[----:B-1----:R-:W-:-:S05]  /*14a0*/  IMAD.HI.U32 R4, R21, R4, RZ ;  /* 0x0000000415047227 */ /* 0x002fca00078e00ff */
[----:B------:R-:W-:Y:S01]  /*14b0*/  SHF.R.U32.HI R4, RZ, R5, R4 ;  /* 0x00000005ff047219 */ /* 0x000fe20000011604 */
[----:B--2---:R-:W-:Y:S01]  /*14c0*/  IMAD.HI.U32 R3, R20, R3, RZ ;  /* 0x0000000314037227 */ /* 0x004fe200078e00ff */
[----:B------:R-:W-:-:S04]  /*14d0*/  ISETP.NE.AND P0, PT, R2, 0x1, PT ;  /* 0x000000010200780c */ /* 0x000fc80003f05270 */
[----:B---3--:R-:W-:-:S04]  /*14e0*/  SHF.R.U32.HI R3, RZ, R6, R3 ;  /* 0x00000006ff037219 */ /* 0x008fc80000011603 */
[----:B------:R-:W-:Y:S02]  /*14f0*/  SEL R3, R20, R3, !P0 ;  /* 0x0000000314037207 */ /* 0x000fe40004000000 */
[----:B----4-:R-:W-:-:S04]  /*1500*/  ISETP.NE.AND P1, PT, R12, 0x1, PT ;  /* 0x000000010c00780c */ /* 0x010fc80003f25270 */
[----:B------:R-:W-:-:S05]  /*1510*/  SEL R6, R21, R4, !P1 ;  /* 0x0000000415067207 */ /* 0x000fca0004800000 */
[----:B------:R-:W-:Y:S02]  /*1520*/  IMAD.IADD R4, R3, 0x1, -R6 ;  /* 0x0000000103047824 */ /* 0x000fe400078e0a06 */
[----:B------:R-:W-:Y:S02]  /*1530*/  IMAD.IADD R3, R6, 0x1, -R3 ;  /* 0x0000000106037824 */ /* 0x000fe400078e0a03 */
[----:B------:R-:W-:Y:S02]  /*1540*/  IMAD R21, R4, R12, R21 ;  /* 0x0000000c04157224 */ /* 0x000fe400078e0215 */
[----:B------:R-:W-:Y:S02]  /*1550*/  IMAD R20, R3, R2, R20 ;  /* 0x0000000203147224 */ /* 0x000fe400078e0214 */
.L_x_19:
[----:B------:R-:W-:Y:S05]  /*1560*/  BRA.U !UP1, `(.L_x_20) ;  /* 0x00000001090c7547 */ /* 0x000fea000b800000 */
[----:B------:R-:W-:Y:S01]  /*1570*/  UCGABAR_WAIT ;  /* 0x0000000000007dc7 */ /* 0x000fe20008000000 */
[----:B------:R-:W-:Y:S01]  /*1580*/  CCTL.IVALL ;  /* 0x00000000ff00798f */ /* 0x000fe20002000000 */
[----:B------:R-:W-:Y:S05]  /*1590*/  BRA `(.L_x_21) ;  /* 0x0000000000047947 */ /* 0x000fea0003800000 */
.L_x_20:
[----:B------:R-:W-:Y:S06]  /*15a0*/  BAR.SYNC.DEFER_BLOCKING 0x0 ;  /* 0x0000000000007b1d */ /* 0x000fec0000010000 */
.L_x_21:
[----:B------:R-:W-:Y:S05]  /*15b0*/  BRA.U UP2, `(.L_x_22) ;  /* 0x0000001502487547 */ /* 0x000fea000b800000 */
[----:B------:R-:W1:Y:S01]  /*15c0*/  LDCU UR4, c[0x0][0x38c] ;  /* 0x00007180ff0477ac */ /* 0x000e620008000800 */
[----:B------:R-:W2:Y:S01]  /*15d0*/  LDC R9, c[0x0][0x370] ;  /* 0x0000dc00ff097b82 */ /* 0x000ea20000000800 */
[----:B------:R-:W-:Y:S01]  /*15e0*/  IMAD.SHL.U32 R16, R11, 0x40, RZ ;  /* 0x000000400b107824 */ /* 0x000fe200078e00ff */
[----:B------:R-:W-:Y:S01]  /*15f0*/  PLOP3.LUT P1, PT, PT, PT, UP5, 0x80, 0x8 ;  /* 0x000000000008781c */ /* 0x000fe20003f2f058 */
[----:B------:R-:W-:Y:S01]  /*1600*/  HFMA2 R12, -RZ, RZ, 0, 0 ;  /* 0x00000000ff0c7431 */ /* 0x000fe200000001ff */
[----:B------:R-:W-:Y:S01]  /*1610*/  UISETP.NE.AND UP1, UPT, UR10, URZ, UPT ;  /* 0x000000ff0a00728c */ /* 0x000fe2000bf25270 */
[----:B------:R-:W-:Y:S01]  /*1620*/  ISETP.NE.AND P4, PT, R10, RZ, P5 ;  /* 0x000000ff0a00720c */ /* 0x000fe20002f85270 */
[----:B------:R-:W-:Y:S01]  /*1630*/  IMAD.MOV.U32 R15, RZ, RZ, 0x1 ;  /* 0x00000001ff0f7424 */ /* 0x000fe200078e00ff */
[----:B------:R-:W-:Y:S01]  /*1640*/  PLOP3.LUT P1, PT, P1, PT, PT, 0x8, 0x80 ;  /* 0x000000000080781c */ /* 0x000fe20000f2e170 */
[----:B------:R-:W3:Y:S01]  /*1650*/  LDC R0, c[0x0][0x374] ;  /* 0x0000dd00ff007b82 */ /* 0x000ee20000000800 */
[----:B------:R-:W-:Y:S01]  /*1660*/  IMAD.MOV.U32 R14, RZ, RZ, RZ ;  /* 0x000000ffff0e7224 */ /* 0x000fe200078e00ff */
[----:B------:R-:W-:Y:S01]  /*1670*/  MOV R8, 0x1 ;  /* 0x0000000100087802 */ /* 0x000fe20000000f00 */
[----:B------:R-:W-:Y:S01]  /*1680*/  IMAD.MOV.U32 R10, RZ, RZ, RZ ;  /* 0x000000ffff0a7224 */ /* 0x000fe200078e00ff */
[----:B------:R-:W-:Y:S01]  /*1690*/  LOP3.LUT R16, R16, 0x40, RZ, 0xc0, !PT ;  /* 0x0000004010107812 */ /* 0x000fe200078ec0ff */
[----:B------:R-:W4:Y:S01]  /*16a0*/  LDCU.64 UR14, c[0x0][0x348] ;  /* 0x00006900ff0e77ac */ /* 0x000f220008000a00 */
[----:B-1----:R-:W-:-:S02]  /*16b0*/  UIADD3 UR5, UPT, UPT, UR4, 0x7f, URZ ;  /* 0x0000007f04057890 */ /* 0x002fc4000fffe0ff */
[----:B------:R-:W-:Y:S02]  /*16c0*/  USEL UR22, UR6, 0x2, UP1 ;  /* 0x0000000206167887 */ /* 0x000fe40008800000 */
[----:B------:R-:W-:Y:S01]  /*16d0*/  USHF.R.S32.HI UR7, URZ, 0x1f, UR5 ;  /* 0x0000001fff077899 */ /* 0x000fe20008011405 */
[----:B------:R-:W-:-:S03]  /*16e0*/  UMOV UR23, URZ ;  /* 0x000000ff00177c82 */ /* 0x000fc60008000000 */
[----:B------:R-:W-:Y:S02]  /*16f0*/  ULEA.HI UR7, UR7, UR5, URZ, 0x7 ;  /* 0x0000000507077291 */ /* 0x000fe4000f8f38ff */
[----:B------:R-:W-:Y:S02]  /*1700*/  UIADD3 UR5, UPT, UPT, UR4, -0x1, URZ ;  /* 0xffffffff04057890 */ /* 0x000fe4000fffe0ff */
[----:B------:R-:W-:Y:S02]  /*1710*/  USHF.R.S32.HI UR7, URZ, 0x7, UR7 ;  /* 0x00000007ff077899 */ /* 0x000fe40008011407 */
[----:B------:R-:W-:Y:S02]  /*1720*/  UISETP.GE.U32.AND UP2, UPT, UR5, -0xff, UPT ;  /* 0xffffff010500788c */ /* 0x000fe4000bf46070 */
[----:B------:R-:W-:Y:S02]  /*1730*/  UISETP.LT.U32.AND UP0, UPT, UR7, 0x6, UPT ;  /* 0x000000060700788c */ /* 0x000fe4000bf01070 */
[----:B------:R-:W-:-:S02]  /*1740*/  UIADD3 UR4, UPT, UPT, UR4, 0xfe, URZ ;  /* 0x000000fe04047890 */ /* 0x000fc4000fffe0ff */
[----:B------:R-:W-:-:S04]  /*1750*/  USEL UR5, UR7, 0x6, UP0 ;  /* 0x0000000607057887 */ /* 0x000fc80008000000 */
[----:B------:R-:W-:Y:S02]  /*1760*/  UIADD3 UR21, UPT, UPT, UR5, -0x1, URZ ;  /* 0xffffffff05157890 */ /* 0x000fe4000fffe0ff */
[----:B------:R-:W-:Y:S02]  /*1770*/  @UP2 UIADD3 UR21, UPT, UPT, UR5, URZ, URZ ;  /* 0x000000ff05152290 */ /* 0x000fe4000fffe0ff */
[----:B------:R-:W-:Y:S02]  /*1780*/  UIADD3 UR29, UPT, UPT, UR7, -UR5, URZ ;  /* 0x80000005071d7290 */ /* 0x000fe4000fffe0ff */
[----:B------:R-:W-:Y:S02]  /*1790*/  UIADD3 UR13, UPT, UPT, UR21, 0x1, URZ ;  /* 0x00000001150d7890 */ /* 0x000fe4000fffe0ff */
[----:B--2-4-:R-:W-:-:S12]  /*17a0*/  UIADD3 UR21, UPT, UPT, -UR21, URZ, URZ ;  /* 0x000000ff15157290 */ /* 0x014fd8000fffe1ff */
.L_x_42:
[----:B------:R-:W-:Y:S01]  /*17b0*/  UISETP.NE.AND UP0, UPT, UR37, URZ, UPT ;  /* 0x000000ff2500728c */ /* 0x000fe2000bf05270 */
[----:B------:R-:W1:Y:S08]  /*17c0*/  S2UR UR37, SR_CgaCtaId ;  /* 0x00000000002579c3 */ /* 0x000e700000008800 */
[----:B------:R-:W-:Y:S05]  /*17d0*/  BRA.U UP0, `(.L_x_23) ;  /* 0x0000000100347547 */ /* 0x000fea000b800000 */
[----:B------:R-:W2:Y:S01]  /*17e0*/  S2R R2, SR_CgaCtaId ;  /* 0x0000000000027919 */ /* 0x000ea20000008800 */
[----:B------:R-:W-:-:S04]  /*17f0*/  MOV R3, 0x400 ;  /* 0x0000040000037802 */ /* 0x000fc80000000f00 */
[----:B--2---:R-:W-:Y:S02]  /*1800*/  LEA R3, R2, R3, 0x18 ;  /* 0x0000000302037211 */ /* 0x004fe400078ec0ff */
[----:B------:R-:W-:-:S03]  /*1810*/  SHF.L.U32 R2, R8, 0x1f, RZ ;  /* 0x0000001f08027819 */ /* 0x000fc600000006ff */
[----:B------:R-:W-:-:S04]  /*1820*/  IMAD R3, R10, 0x8, R3 ;  /* 0x000000080a037824 */ /* 0x000fc800078e0203 */
[----:B------:R-:W2:Y:S02]  /*1830*/  SYNCS.PHASECHK.TRANS64.TRYWAIT P0, [R3+URZ+0x120], R2 ;  /* 0x00012002030075a7 */ /* 0x000ea400080011ff */
[----:B--2---:R-:W-:Y:S05]  /*1840*/  @!P0 BRA `(.L_x_24) ;  /* 0x0000007400108947 */ /* 0x004fea0003800000 */
.L_x_151:
[----:B------:R-:W-:Y:S01]  /*1850*/  VIADD R10, R10, 0x1 ;  /* 0x000000010a0a7836 */ /* 0x000fe20000000000 */
[----:B------:R2:W-:Y:S04]  /*1860*/  SYNCS.ARRIVE.TRANS64.A1T0 RZ, [R3+URZ+0x110], RZ ;  /* 0x000110ff03ff79a7 */ /* 0x0005e800081000ff */
[----:B------:R-:W-:-:S04]  /*1870*/  ISETP.NE.AND P0, PT, R10, 0x2, PT ;  /* 0x000000020a00780c */ /* 0x000fc80003f05270 */
[----:B------:R-:W-:Y:S02]  /*1880*/  SEL R10, R10, RZ, P0 ;  /* 0x000000ff0a0a7207 */ /* 0x000fe40000000000 */
[----:B--2---:R-:W-:-:S04]  /*1890*/  SEL R3, RZ, 0x1, P0 ;  /* 0x00000001ff037807 */ /* 0x004fc80000000000 */
[----:B------:R-:W-:-:S07]  /*18a0*/  LOP3.LUT R8, R8, R3, RZ, 0x3c, !PT ;  /* 0x0000000308087212 */ /* 0x000fce00078e3cff */
.L_x_23:
[----:B------:R-:W-:Y:S01]  /*18b0*/  UMOV UR6, 0x400 ;  /* 0x0000040000067882 */ /* 0x000fe20000000000 */
[----:B------:R-:W-:Y:S01]  /*18c0*/  LEA.HI R3, R21, R21, RZ, 0x1 ;  /* 0x0000001515037211 */ /* 0x000fe200078f08ff */
[----:B-1----:R-:W-:Y:S01]  /*18d0*/  ULEA UR6, UR37, UR6, 0x18 ;  /* 0x0000000625067291 */ /* 0x002fe2000f8ec0ff */
[----:B------:R-:W-:Y:S01]  /*18e0*/  SHF.L.U32 R2, R15, 0x1f, RZ ;  /* 0x0000001f0f027819 */ /* 0x000fe200000006ff */
[----:B------:R-:W-:Y:S01]  /*18f0*/  UISETP.GE.U32.AND UP0, UPT, UR4, 0xff, UPT ;  /* 0x000000ff0400788c */ /* 0x000fe2000bf06070 */
[C---:B------:R-:W-:Y:S01]  /*1900*/  R2UR UR9, R16.reuse ;  /* 0x00000000100972ca */ /* 0x040fe200000e0000 */
[----:B------:R-:W-:Y:S01]  /*1910*/  ULEA UR8, UR23, UR6, 0x3 ;  /* 0x0000000617087291 */ /* 0x000fe2000f8e18ff */
[----:B------:R-:W-:Y:S01]  /*1920*/  IMAD.SHL.U32 R3, R3, 0x40, RZ ;  /* 0x0000004003037824 */ /* 0x000fe200078e00ff */
[----:B------:R-:W-:Y:S01]  /*1930*/  R2UR UR19, R16 ;  /* 0x00000000101372ca */ /* 0x000fe200000e0000 */
[----:B------:R-:W-:-:S03]  /*1940*/  UMOV UR30, URZ ;  /* 0x000000ff001e7c82 */ /* 0x000fc60008000000 */
[----:B------:R-:W-:-:S03]  /*1950*/  R2UR UR35, R3 ;  /* 0x00000000032372ca */ /* 0x000fc600000e0000 */
[----:B------:R1:W2:Y:S01]  /*1960*/  SYNCS.PHASECHK.TRANS64.TRYWAIT P0, [UR8+0x30], R2 ;  /* 0x00003002ff0075a7 */ /* 0x0002a20008001108 */
[----:B------:R-:W-:-:S09]  /*1970*/  R2UR UR8, R20 ;  /* 0x00000000140872ca */ /* 0x000fd200000e0000 */
[----:B------:R-:W-:-:S04]  /*1980*/  ULOP3.LUT UR35, UR9, 0xffffff80, UR35, 0xf8, !UPT ;  /* 0xffffff8009237892 */ /* 0x000fc8000f8ef823 */
[----:B------:R-:W-:Y:S01]  /*1990*/  ULEA UR19, UR8, UR19, 0x7 ;  /* 0x0000001308137291 */ /* 0x000fe2000f8e38ff */
[----:B------:R-:W-:Y:S11]  /*19a0*/  BRA.U !UP0, `(.L_x_25) ;  /* 0x0000000108ec7547 */ /* 0x000ff6000b800000 */
[----:B------:R-:W-:Y:S01]  /*19b0*/  UMOV UR31, UR21 ;  /* 0x00000015001f7c82 */ /* 0x000fe20008000000 */
[----:B------:R-:W-:Y:S01]  /*19c0*/  UMOV UR44, UR23 ;  /* 0x00000017002c7c82 */ /* 0x000fe20008000000 */
[----:B------:R-:W-:-:S05]  /*19d0*/  UMOV UR26, 0x40 ;  /* 0x00000040001a7882 */ /* 0x000fca0000000000 */
.L_x_31:
[----:B------:R-:W-:Y:S01]  /*19e0*/  ULEA UR33, UR44, UR6, 0x3 ;  /* 0x000000062c217291 */ /* 0x000fe2000f8e18ff */
[----:B------:R-:W-:Y:S01]  /*19f0*/  @P5 MOV R3, 0x10000 ;  /* 0x0001000000035802 */ /* 0x000fe20000000f00 */
[----:B-12---:R-:W-:Y:S10]  /*1a00*/  @P0 BRA `(.L_x_26) ;  /* 0x00000000000c0947 */ /* 0x006ff40003800000 */
[----:B------:R-:W-:-:S04]  /*1a10*/  SHF.L.U32 R5, R15, 0x1f, RZ ;  /* 0x0000001f0f057819 */ /* 0x000fc800000006ff */
[----:B------:R-:W2:Y:S02]  /*1a20*/  SYNCS.PHASECHK.TRANS64.TRYWAIT P0, [UR33+0x30], R5 ;  /* 0x00003005ff0075a7 */ /* 0x000ea40008001121 */
[----:B--2---:R-:W-:Y:S05]  /*1a30*/  @!P0 BRA `(.L_x_27) ;  /* 0x0000007000a88947 */ /* 0x004fea0003800000 */
.L_x_26:
[----:B------:R2:W-:Y:S01]  /*1a40*/  @P5 SYNCS.ARRIVE.TRANS64 RZ, [UR33], R3 ;  /* 0x00000003ffff59a7 */ /* 0x0005e20008000021 */
[----:B------:R-:W-:Y:S02]  /*1a50*/  ULOP3.LUT UR8, UR22, 0x2, URZ, 0xfc, !UPT ;  /* 0x0000000216087892 */ /* 0x000fe4000f8efcff */
[----:B------:R-:W-:Y:S02]  /*1a60*/  UIADD3 UR31, UPT, UPT, UR31, 0x1, URZ ;  /* 0x000000011f1f7890 */ /* 0x000fe4000fffe0ff */
[----:B------:R-:W-:Y:S02]  /*1a70*/  UISETP.NE.AND UP0, UPT, UR8, 0x2, UPT ;  /* 0x000000020800788c */ /* 0x000fe4000bf05270 */
[----:B------:R-:W-:-:S07]  /*1a80*/  UISETP.NE.AND UP2, UPT, UR31, 0x1, UPT ;  /* 0x000000011f00788c */ /* 0x000fce000bf45270 */
[----:B------:R-:W-:Y:S05]  /*1a90*/  BRA.U UP0, `(.L_x_28) ;  /* 0x0000000100047547 */ /* 0x000fea000b800000 */
[----:B------:R-:W-:Y:S05]  /*1aa0*/  BPT.TRAP 0x1 ;  /* 0x000000040000795c */ /* 0x000fea0000300000 */
.L_x_28:
[----:B------:R-:W-:Y:S04]  /*1ab0*/  BSSY.RECONVERGENT B0, `(.L_x_29) ;  /* 0x0000003000007945 */ /* 0x000fe80003800200 */
[----:B------:R-:W-:Y:S05]  /*1ac0*/  @!P4 BRA `(.L_x_30) ;  /* 0x000000000004c947 */ /* 0x000fea0003800000 */
[----:B------:R-:W-:Y:S05]  /*1ad0*/  BPT.TRAP 0x1 ;  /* 0x000000040000795c */ /* 0x000fea0000300000 */
.L_x_30:
[----:B------:R-:W-:Y:S05]  /*1ae0*/  BSYNC.RECONVERGENT B0 ;  /* 0x0000000000007941 */ /* 0x000fea0003800200 */
.L_x_29:
[----:B------:R-:W-:Y:S02]  /*1af0*/  UIADD3 UR23, UPT, UPT, UR44, 0x1, URZ ;  /* 0x000000012c177890 */ /* 0x000fe4000fffe0ff */
[----:B------:R-:W-:Y:S02]  /*1b00*/  UIADD3 UR42, UP1, UPT, UR14, 0x80, URZ ;  /* 0x000000800e2a7890 */ /* 0x000fe4000ff3e0ff */
[----:B------:R-:W-:Y:S02]  /*1b10*/  UISETP.NE.AND UP0, UPT, UR23, 0x6, UPT ;  /* 0x000000061700788c */ /* 0x000fe4000bf05270 */
[----:B------:R-:W-:Y:S02]  /*1b20*/  UIADD3 UR34, UPT, UPT, UR26, -0x40, URZ ;  /* 0xffffffc01a227890 */ /* 0x000fe4000fffe0ff */
[----:B------:R-:W-:Y:S02]  /*1b30*/  USEL UR9, URZ, 0x1, UP0 ;  /* 0x00000001ff097887 */ /* 0x000fe40008000000 */
[----:B------:R-:W-:-:S02]  /*1b40*/  USEL UR23, UR23, URZ, UP0 ;  /* 0x000000ff17177287 */ /* 0x000fc40008000000 */
[----:B------:R-:W-:Y:S02]  /*1b50*/  UIADD3 UR40, UP0, UPT, UR14, 0x180, URZ ;  /* 0x000001800e287890 */ /* 0x000fe4000ff1e0ff */
[----:B------:R-:W-:Y:S01]  /*1b60*/  ULEA UR8, UR23, UR6, 0x3 ;  /* 0x0000000617087291 */ /* 0x000fe2000f8e18ff */
[----:B------:R-:W-:Y:S01]  /*1b70*/  LOP3.LUT R15, R15, UR9, RZ, 0x3c, !PT ;  /* 0x000000090f0f7c12 */ /* 0x000fe2000f8e3cff */
[----:B------:R-:W-:Y:S02]  /*1b80*/  ULOP3.LUT UR33, UR33, 0xfefffff8, URZ, 0xc0, !UPT ;  /* 0xfefffff821217892 */ /* 0x000fe4000f8ec0ff */
[----:B------:R-:W-:Y:S01]  /*1b90*/  UIADD3.X UR43, UPT, UPT, URZ, UR15, URZ, UP1, !UPT ;  /* 0x0000000fff2b7290 */ /* 0x000fe20008ffe4ff */
[----:B-1----:R-:W-:Y:S01]  /*1ba0*/  SHF.L.U32 R2, R15, 0x1f, RZ ;  /* 0x0000001f0f027819 */ /* 0x002fe200000006ff */
[----:B------:R-:W-:Y:S01]  /*1bb0*/  UIADD3.X UR41, UPT, UPT, URZ, UR15, URZ, UP0, !UPT ;  /* 0x0000000fff297290 */ /* 0x000fe200087fe4ff */
[----:B------:R-:W-:Y:S02]  /*1bc0*/  UMOV UR38, 0x0 ;  /* 0x0000000000267882 */ /* 0x000fe40000000000 */
[----:B------:R4:W1:Y:S01]  /*1bd0*/  SYNCS.PHASECHK.TRANS64.TRYWAIT P0, [UR8+0x30], R2 ;  /* 0x00003002ff0075a7 */ /* 0x0008620008001108 */
[----:B------:R-:W-:Y:S01]  /*1be0*/  ULEA UR8, UR44, UR6, 0xe ;  /* 0x000000062c087291 */ /* 0x000fe2000f8e70ff */
[----:B------:R-:W-:Y:S01]  /*1bf0*/  UMOV UR39, 0x10000000 ;  /* 0x1000000000277882 */ /* 0x000fe20000000000 */
[----:B------:R-:W-:-:S02]  /*1c00*/  UMOV UR27, UR35 ;  /* 0x00000023001b7c82 */ /* 0x000fc40008000000 */
[----:B------:R-:W-:Y:S02]  /*1c10*/  UIADD3 UR32, UPT, UPT, UR8, 0x4300, URZ ;  /* 0x0000430008207890 */ /* 0x000fe4000fffe0ff */
[----:B------:R-:W-:Y:S02]  /*1c20*/  UIADD3 UR24, UPT, UPT, UR8, 0x6300, URZ ;  /* 0x0000630008187890 */ /* 0x000fe4000fffe0ff */
[----:B------:R-:W-:Y:S02]  /*1c30*/  UIADD3 UR16, UPT, UPT, UR8, 0x1c300, URZ ;  /* 0x0001c30008107890 */ /* 0x000fe4000fffe0ff */
[----:B------:R-:W-:Y:S01]  /*1c40*/  UIADD3 UR8, UPT, UPT, UR8, 0x1e300, URZ ;  /* 0x0001e30008087890 */ /* 0x000fe2000fffe0ff */
[----:B------:R-:W-:Y:S01]  /*1c50*/  UMOV UR28, UR36 ;  /* 0x00000024001c7c82 */ /* 0x000fe20008000000 */
[----:B------:R-:W-:Y:S01]  /*1c60*/  UMOV UR25, UR33 ;  /* 0x0000002100197c82 */ /* 0x000fe20008000000 */
[----:B------:R-:W-:Y:S01]  /*1c70*/  UMOV UR20, UR36 ;  /* 0x0000002400147c82 */ /* 0x000fe20008000000 */
[----:B------:R-:W-:Y:S01]  /*1c80*/  UMOV UR17, UR33 ;  /* 0x0000002100117c82 */ /* 0x000fe20008000000 */
[----:B------:R-:W-:Y:S01]  /*1c90*/  UMOV UR18, UR34 ;  /* 0x0000002200127c82 */ /* 0x000fe20008000000 */
[----:B------:R-:W-:Y:S01]  /*1ca0*/  UTMALDG.3D.2CTA [UR32], [UR42], desc[UR38] ;  /* 0x000026202a0075b4 */ /* 0x000fe20008211000 */
[----:B------:R-:W-:Y:S01]  /*1cb0*/  UMOV UR10, UR26 ;  /* 0x0000001a000a7c82 */ /* 0x000fe20008000000 */
[----:B------:R-:W-:Y:S01]  /*1cc0*/  UMOV UR11, UR19 ;  /* 0x00000013000b7c82 */ /* 0x000fe20008000000 */
[----:B------:R-:W-:Y:S01]  /*1cd0*/  UMOV UR12, UR36 ;  /* 0x00000024000c7c82 */ /* 0x000fe20008000000 */
[----:B------:R-:W-:Y:S01]  /*1ce0*/  UMOV UR9, UR33 ;  /* 0x0000002100097c82 */ /* 0x000fe20008000000 */
[----:B------:R-:W-:Y:S01]  /*1cf0*/  UMOV UR30, UR13 ;  /* 0x0000000d001e7c82 */ /* 0x000fe20008000000 */
[----:B------:R-:W-:Y:S01]  /*1d00*/  UMOV UR44, UR23 ;  /* 0x00000017002c7c82 */ /* 0x000fe20008000000 */
[----:B------:R2:W-:Y:S01]  /*1d10*/  UTMALDG.3D.2CTA [UR24], [UR42], desc[UR38] ;  /* 0x000026182a0075b4 */ /* 0x0005e20008211000 */
[----:B------:R4:W-:Y:S01]  /*1d20*/  UTMALDG.3D.2CTA [UR16], [UR40], desc[UR38] ;  /* 0x00002610280075b4 */ /* 0x0009e20008211000 */
[----:B------:R4:W-:Y:S01]  /*1d30*/  UTMALDG.3D.2CTA [UR8], [UR40], desc[UR38] ;  /* 0x00002608280075b4 */ /* 0x0009e20008211000 */
[----:B--2---:R-:W-:Y:S01]  /*1d40*/  UIADD3 UR26, UPT, UPT, UR26, 0x80, URZ ;  /* 0x000000801a1a7890 */ /* 0x004fe2000fffe0ff */
[----:B----4-:R-:W-:Y:S11]  /*1d50*/  BRA.U UP2, `(.L_x_31) ;  /* 0xfffffffd02207547 */ /* 0x010ff6000b83ffff */
.L_x_25:
[----:B------:R-:W-:Y:S01]  /*1d60*/  ULEA UR8, UR23, UR6, 0x3 ;  /* 0x0000000617087291 */ /* 0x000fe2000f8e18ff */
[----:B-1----:R-:W-:Y:S01]  /*1d70*/  SHF.L.U32 R2, R15, 0x1f, RZ ;  /* 0x0000001f0f027819 */ /* 0x002fe200000006ff */
[----:B------:R-:W-:Y:S01]  /*1d80*/  @!P1 SYNCS.ARRIVE.TRANS64.A1T0 RZ, [UR6+0xa8], RZ ;  /* 0x0000a8ffffff99a7 */ /* 0x000fe20008100006 */
[----:B------:R-:W-:-:S06]  /*1d90*/  UISETP.GT.AND UP0, UPT, UR7, UR5, UPT ;  /* 0x000000050700728c */ /* 0x000fcc000bf04270 */
[----:B--2---:R1:W2:Y:S03]  /*1da0*/  SYNCS.PHASECHK.TRANS64.TRYWAIT P0, [UR8+0x30], R2 ;  /* 0x00003002ff0075a7 */ /* 0x0042a60008001108 */
[----:B------:R-:W-:Y:S05]  /*1db0*/  BRA.U !UP0, `(.L_x_32) ;  /* 0x0000000108e47547 */ /* 0x000fea000b800000 */
[----:B------:R-:W-:Y:S01]  /*1dc0*/  UIADD3 UR31, UPT, UPT, UR29, UR30, URZ ;  /* 0x0000001e1d1f7290 */ /* 0x000fe2000fffe0ff */
[----:B------:R-:W-:-:S11]  /*1dd0*/  UMOV UR44, UR23 ;  /* 0x00000017002c7c82 */ /* 0x000fd60008000000 */
.L_x_38:
[----:B------:R-:W-:Y:S01]  /*1de0*/  ULEA UR33, UR44, UR6, 0x3 ;  /* 0x000000062c217291 */ /* 0x000fe2000f8e18ff */
[----:B--2---:R-:W-:Y:S01]  /*1df0*/  @P5 MOV R3, 0x10000 ;  /* 0x0001000000035802 */ /* 0x004fe20000000f00 */
[----:B-12---:R-:W-:Y:S10]  /*1e00*/  @P0 BRA `(.L_x_33) ;  /* 0x00000000000c0947 */ /* 0x006ff40003800000 */
[----:B------:R-:W-:-:S04]  /*1e10*/  SHF.L.U32 R5, R15, 0x1f, RZ ;  /* 0x0000001f0f057819 */ /* 0x000fc800000006ff */
[----:B------:R-:W2:Y:S02]  /*1e20*/  SYNCS.PHASECHK.TRANS64.TRYWAIT P0, [UR33+0x30], R5 ;  /* 0x00003005ff0075a7 */ /* 0x000ea40008001121 */
[----:B--2---:R-:W-:Y:S05]  /*1e30*/  @!P0 BRA `(.L_x_34) ;  /* 0x0000006c00c08947 */ /* 0x004fea0003800000 */
.L_x_33:
[----:B------:R2:W-:Y:S01]  /*1e40*/  @P5 SYNCS.ARRIVE.TRANS64 RZ, [UR33], R3 ;  /* 0x00000003ffff59a7 */ /* 0x0005e20008000021 */
[----:B------:R-:W-:-:S04]  /*1e50*/  ULOP3.LUT UR8, UR22, 0x2, URZ, 0xfc, !UPT ;  /* 0x0000000216087892 */ /* 0x000fc8000f8efcff */
[----:B------:R-:W-:-:S09]  /*1e60*/  UISETP.NE.AND UP0, UPT, UR8, 0x2, UPT ;  /* 0x000000020800788c */ /* 0x000fd2000bf05270 */
[----:B------:R-:W-:Y:S05]  /*1e70*/  BRA.U UP0, `(.L_x_35) ;  /* 0x0000000100047547 */ /* 0x000fea000b800000 */
[----:B------:R-:W-:Y:S05]  /*1e80*/  BPT.TRAP 0x1 ;  /* 0x000000040000795c */ /* 0x000fea0000300000 */
.L_x_35:
[----:B------:R-:W-:Y:S04]  /*1e90*/  BSSY.RECONVERGENT B0, `(.L_x_36) ;  /* 0x0000003000007945 */ /* 0x000fe80003800200 */
[----:B------:R-:W-:Y:S05]  /*1ea0*/  @!P4 BRA `(.L_x_37) ;  /* 0x000000000004c947 */ /* 0x000fea0003800000 */
[----:B------:R-:W-:Y:S05]  /*1eb0*/  BPT.TRAP 0x1 ;  /* 0x000000040000795c */ /* 0x000fea0000300000 */
.L_x_37:
[----:B------:R-:W-:Y:S05]  /*1ec0*/  BSYNC.RECONVERGENT B0 ;  /* 0x0000000000007941 */ /* 0x000fea0003800200 */
.L_x_36:
[----:B------:R-:W-:Y:S02]  /*1ed0*/  UIADD3 UR23, UPT, UPT, UR44, 0x1, URZ ;  /* 0x000000012c177890 */ /* 0x000fe4000fffe0ff */
[----:B------:R-:W-:Y:S02]  /*1ee0*/  UIADD3 UR42, UP1, UPT, UR14, 0x80, URZ ;  /* 0x000000800e2a7890 */ /* 0x000fe4000ff3e0ff */
[----:B------:R-:W-:Y:S02]  /*1ef0*/  UISETP.NE.AND UP0, UPT, UR23, 0x6, UPT ;  /* 0x000000061700788c */ /* 0x000fe4000bf05270 */
[----:B------:R-:W-:Y:S02]  /*1f00*/  USHF.L.U32 UR34, UR30, 0x7, URZ ;  /* 0x000000071e227899 */ /* 0x000fe400080006ff */
        /* <DEDUP_REMOVED lines=8> */
[----:B------:R-:W-:Y:S02]  /*1f90*/  UIADD3 UR26, UPT, UPT, UR34, 0x40, URZ ;  /* 0x00000040221a7890 */ /* 0x000fe4000fffe0ff */
[----:B------:R-:W-:Y:S01]  /*1fa0*/  UIADD3.X UR41, UPT, UPT, URZ, UR15, URZ, UP0, !UPT ;  /* 0x0000000fff297290 */ /* 0x000fe200087fe4ff */
[----:B------:R4:W1:Y:S01]  /*1fb0*/  SYNCS.PHASECHK.TRANS64.TRYWAIT P0, [UR8+0x30], R2 ;  /* 0x00003002ff0075a7 */ /* 0x0008620008001108 */
[----:B------:R-:W-:Y:S01]  /*1fc0*/  ULEA UR8, UR44, UR6, 0xe ;  /* 0x000000062c087291 */ /* 0x000fe2000f8e70ff */
[----:B------:R-:W-:Y:S01]  /*1fd0*/  UMOV UR38, 0x0 ;  /* 0x0000000000267882 */ /* 0x000fe20000000000 */
[----:B------:R-:W-:-:S02]  /*1fe0*/  UMOV UR39, 0x10000000 ;  /* 0x1000000000277882 */ /* 0x000fc40000000000 */
        /* <DEDUP_REMOVED lines=9> */
[----:B------:R-:W-:Y:S01]  /*2080*/  UMOV UR18, UR34 ;  /* 0x0000002200127c82 */ /* 0x000fe20008000000 */
[----:B------:R4:W-:Y:S01]  /*2090*/  UTMALDG.3D.2CTA [UR32], [UR42], desc[UR38] ;  /* 0x000026202a0075b4 */ /* 0x0009e20008211000 */
[----:B------:R-:W-:Y:S01]  /*20a0*/  UMOV UR11, UR19 ;  /* 0x00000013000b7c82 */ /* 0x000fe20008000000 */
[----:B------:R-:W-:Y:S01]  /*20b0*/  UMOV UR12, UR36 ;  /* 0x00000024000c7c82 */ /* 0x000fe20008000000 */
[----:B------:R-:W-:Y:S01]  /*20c0*/  UMOV UR9, UR33 ;  /* 0x0000002100097c82 */ /* 0x000fe20008000000 */
[----:B------:R-:W-:Y:S01]  /*20d0*/  UMOV UR10, UR26 ;  /* 0x0000001a000a7c82 */ /* 0x000fe20008000000 */
[----:B------:R-:W-:Y:S01]  /*20e0*/  UIADD3 UR30, UPT, UPT, UR30, 0x1, URZ ;  /* 0x000000011e1e7890 */ /* 0x000fe2000fffe0ff */
[----:B------:R-:W-:Y:S01]  /*20f0*/  UMOV UR44, UR23 ;  /* 0x00000017002c7c82 */ /* 0x000fe20008000000 */
[----:B------:R4:W-:Y:S02]  /*2100*/  UTMALDG.3D.2CTA [UR24], [UR42], desc[UR38] ;  /* 0x000026182a0075b4 */ /* 0x0009e40008211000 */
[----:B------:R-:W-:Y:S01]  /*2110*/  UISETP.NE.AND UP0, UPT, UR30, UR31, UPT ;  /* 0x0000001f1e00728c */ /* 0x000fe2000bf05270 */
[----:B------:R4:W-:Y:S01]  /*2120*/  UTMALDG.3D.2CTA [UR16], [UR40], desc[UR38] ;  /* 0x00002610280075b4 */ /* 0x0009e20008211000 */
[----:B------:R4:W-:Y:S07]  /*2130*/  UTMALDG.3D.2CTA [UR8], [UR40], desc[UR38] ;  /* 0x00002608280075b4 */ /* 0x0009ee0008211000 */
[----:B----4-:R-:W-:Y:S05]  /*2140*/  BRA.U UP0, `(.L_x_38) ;  /* 0xfffffffd00247547 */ /* 0x010fea000b83ffff */
.L_x_32:
[----:B-1----:R-:W-:Y:S01]  /*2150*/  LEA R2, R14, UR6, 0x3 ;  /* 0x000000060e027c11 */ /* 0x002fe2000f8e18ff */
[----:B------:R-:W-:Y:S01]  /*2160*/  NOP ;  /* 0x0000000000007918 */ /* 0x000fe20000000000 */
[----:B--2---:R-:W-:Y:S02]  /*2170*/  SHF.L.U32 R3, R12, 0x1f, RZ ;  /* 0x0000001f0c037819 */ /* 0x004fe400000006ff */
[----:B------:R-:W-:Y:S02]  /*2180*/  LEA R4, R14, UR6, 0x4 ;  /* 0x000000060e047c11 */ /* 0x000fe4000f8e20ff */
[----:B------:R-:W1:Y:S02]  /*2190*/  SYNCS.PHASECHK.TRANS64.TRYWAIT P0, [R2+URZ+0xb0], R3 ;  /* 0x0000b003020075a7 */ /* 0x000e6400080011ff */
[----:B-1----:R-:W-:Y:S05]  /*21a0*/  @!P0 BRA `(.L_x_39) ;  /* 0x0000006800fc8947 */ /* 0x002fea0003800000 */
.L_x_154:
[----:B------:R-:W2:Y:S01]  /*21b0*/  LDS.128 R4, [R4+0x140] ;  /* 0x0001400004047984 */ /* 0x000ea20000000c00 */
[----:B------:R-:W-:Y:S01]  /*21c0*/  ISETP.GE.AND P0, PT, R26, 0x1, PT ;  /* 0x000000011a00780c */ /* 0x000fe20003f06270 */
[----:B-1----:R-:W-:Y:S01]  /*21d0*/  VIADD R2, R2, 0xc0 ;  /* 0x000000c002027836 */ /* 0x002fe20000000000 */
[----:B------:R-:W-:Y:S01]  /*21e0*/  @!PT LDS RZ, [RZ] ;  /* 0x00000000fffff984 */ /* 0x000fe20000000800 */
[----:B------:R-:W-:Y:S01]  /*21f0*/  @!PT LDS RZ, [RZ] ;  /* 0x00000000fffff984 */ /* 0x000fe20000000800 */
[----:B------:R-:W-:Y:S01]  /*2200*/  @!PT LDS RZ, [RZ] ;  /* 0x00000000fffff984 */ /* 0x000fe20000000800 */
[----:B------:R-:W-:Y:S01]  /*2210*/  @!PT LDS RZ, [RZ] ;  /* 0x00000000fffff984 */ /* 0x000fe20000000800 */
[----:B------:R1:W-:Y:S06]  /*2220*/  MEMBAR.ALL.CTA ;  /* 0x0000000000007992 */ /* 0x0003ec0000008000 */
[----:B-1----:R-:W1:Y:S01]  /*2230*/  FENCE.VIEW.ASYNC.S ;  /* 0x00000000000073c6 */ /* 0x002e620000000000 */
[----:B------:R-:W-:-:S04]  /*2240*/  PRMT R2, RZ, 0x654, R2 ;  /* 0x00000654ff027816 */ /* 0x000fc80000000002 */
[----:B-1----:R1:W-:Y:S01]  /*2250*/  SYNCS.ARRIVE.TRANS64.RED.A1T0 RZ, [R2+URZ], RZ ;  /* 0x000000ff02ff79a7 */ /* 0x0023e200081004ff */
[----:B--2---:R-:W-:-:S13]  /*2260*/  LOP3.LUT P2, RZ, R6, 0x1, RZ, 0xc0, !PT ;  /* 0x0000000106ff7812 */ /* 0x004fda000784c0ff */
[----:B------:R-:W-:Y:S01]  /*2270*/  @P2 SHF.R.U32.HI R3, RZ, 0x10, R5 ;  /* 0x00000010ff032819 */ /* 0x000fe20000011605 */
[----:B------:R-:W-:Y:S01]  /*2280*/  VOTEU.ANY UP0, P2 ;  /* 0x0000000000ff7886 */ /* 0x000fe20001000100 */
[----:B------:R-:W-:Y:S02]  /*2290*/  @P2 MOV R13, R4 ;  /* 0x00000004000d2202 */ /* 0x000fe40000000f00 */
[----:B------:R-:W-:Y:S02]  /*22a0*/  @P2 R2UR.BROADCAST UR8, R3 ;  /* 0x00000000030822ca */ /* 0x000fe400008e0000 */
[----:B------:R-:W-:-:S11]  /*22b0*/  @P2 LOP3.LUT R11, R5, 0xffff, RZ, 0xc0, !PT ;  /* 0x0000ffff050b2812 */ /* 0x000fd600078ec0ff */
[----:B------:R-:W-:Y:S01]  /*22c0*/  @UP0 UMOV UR36, UR8 ;  /* 0x0000000800240c82 */ /* 0x000fe20008000000 */
[----:B-1----:R-:W-:Y:S05]  /*22d0*/  @!P0 BRA `(.L_x_40) ;  /* 0x0000000000b88947 */ /* 0x002fea0003800000 */
[----:B------:R-:W3:Y:S01]  /*22e0*/  LDC.64 R4, c[0x0][0xb18] ;  /* 0x0002c600ff047b82 */ /* 0x000ee20000000a00 */
[----:B------:R-:W-:-:S07]  /*22f0*/  ISETP.NE.AND P3, PT, R26, 0x1, PT ;  /* 0x000000011a00780c */ /* 0x000fce0003f65270 */
[----:B------:R-:W1:Y:S08]  /*2300*/  LDC.64 R6, c[0x0][0xb10] ;  /* 0x0002c400ff067b82 */ /* 0x000e700000000a00 */
[----:B------:R-:W2:Y:S08]  /*2310*/  LDC R17, c[0x0][0xb20] ;  /* 0x0002c800ff117b82 */ /* 0x000eb00000000800 */
[----:B------:R-:W4:Y:S01]  /*2320*/  LDC R18, c[0x0][0xb0c] ;  /* 0x0002c300ff127b82 */ /* 0x000f220000000800 */
[----:B---3--:R-:W-:Y:S01]  /*2330*/  IMAD.HI.U32 R22, R0, R5, RZ ;  /* 0x0000000500167227 */ /* 0x008fe200078e00ff */
[----:B------:R-:W-:-:S06]  /*2340*/  ISETP.NE.AND P0, PT, R4, 0x1, PT ;  /* 0x000000010400780c */ /* 0x000fcc0003f05270 */
[----:B------:R-:W3:Y:S01]  /*2350*/  LDC.64 R2, c[0x0][0xb28] ;  /* 0x0002ca00ff027b82 */ /* 0x000ee20000000a00 */
[----:B-1----:R-:W-:-:S04]  /*2360*/  IMAD.HI.U32 R20, R9, R6, RZ ;  /* 0x0000000609147227 */ /* 0x002fc800078e00ff */
[----:B------:R-:W-:Y:S01]  /*2370*/  IMAD.HI.U32 R24, R13, R6, RZ ;  /* 0x000000060d187227 */ /* 0x000fe200078e00ff */
[----:B------:R-:W-:Y:S02]  /*2380*/  SHF.R.U32.HI R20, RZ, R7, R20 ;  /* 0x00000007ff147219 */ /* 0x000fe40000011614 */
[----:B--2---:R-:W-:Y:S01]  /*2390*/  SHF.R.U32.HI R19, RZ, R17, R22 ;  /* 0x00000011ff137219 */ /* 0x004fe20000011616 */
[----:B------:R-:W-:Y:S01]  /*23a0*/  IMAD.HI.U32 R22, R11, R5, RZ ;  /* 0x000000050b167227 */ /* 0x000fe200078e00ff */
[----:B------:R-:W-:Y:S02]  /*23b0*/  SHF.R.U32.HI R24, RZ, R7, R24 ;  /* 0x00000007ff187219 */ /* 0x000fe40000011618 */
[----:B------:R-:W-:Y:S02]  /*23c0*/  SEL R19, R0, R19, !P0 ;  /* 0x0000001300137207 */ /* 0x000fe40004000000 */
[----:B------:R-:W-:Y:S02]  /*23d0*/  SHF.R.U32.HI R22, RZ, R17, R22 ;  /* 0x00000011ff167219 */ /* 0x000fe40000011616 */
[----:B----4-:R-:W-:-:S02]  /*23e0*/  ISETP.NE.AND P1, PT, R18, 0x1, PT ;  /* 0x000000011200780c */ /* 0x010fc40003f25270 */
[----:B------:R-:W-:Y:S02]  /*23f0*/  SEL R5, R11, R22, !P0 ;  /* 0x000000160b057207 */ /* 0x000fe40004000000 */
[----:B------:R-:W-:Y:S02]  /*2400*/  SEL R21, R9, R20, !P1 ;  /* 0x0000001409157207 */ /* 0x000fe40004800000 */
[----:B------:R-:W-:Y:S01]  /*2410*/  SEL R7, R13, R24, !P1 ;  /* 0x000000180d077207 */ /* 0x000fe20004800000 */
[----:B---3--:R-:W-:Y:S01]  /*2420*/  IMAD.HI.U32 R20, R19, R2, RZ ;  /* 0x0000000213147227 */ /* 0x008fe200078e00ff */
[----:B------:R-:W-:-:S03]  /*2430*/  IADD3 R17, PT, PT, -R5, RZ, RZ ;  /* 0x000000ff05117210 */ /* 0x000fc60007ffe1ff */
        /* <DEDUP_REMOVED lines=11> */
[----:B------:R-:W-:-:S04]  /*24f0*/  @!P0 IMAD.HI.U32 R20, R7, R2, RZ ;  /* 0x0000000207148227 */ /* 0x000fc800078e00ff */
[----:B------:R-:W-:Y:S01]  /*2500*/  IMAD.MOV R2, RZ, RZ, -R6 ;  /* 0x000000ffff027224 */ /* 0x000fe200078e0a06 */
[----:B------:R-:W-:-:S03]  /*2510*/  @!P0 SHF.R.U32.HI R20, RZ, R3, R20 ;  /* 0x00000003ff148219 */ /* 0x000fc60000011614 */
[----:B------:R-:W-:Y:S01]  /*2520*/  IMAD R2, R26, R2, R5 ;  /* 0x000000021a027224 */ /* 0x000fe200078e0205 */
        /* <DEDUP_REMOVED lines=9> */
.L_x_40:
[----:B------:R-:W1:Y:S02]  /*25c0*/  LDCU UR8, c[0x0][0xb30] ;  /* 0x00016600ff0877ac */ /* 0x000e640008000800 */
[----:B-1----:R-:W-:-:S09]  /*25d0*/  UISETP.NE.AND UP0, UPT, UR8, 0x1, UPT ;  /* 0x000000010800788c */ /* 0x002fd2000bf05270 */
[----:B------:R-:W-:Y:S05]  /*25e0*/  BRA.U UP0, `(.L_x_41) ;  /* 0x0000000100407547 */ /* 0x000fea000b800000 */
[----:B------:R-:W1:Y:S08]  /*25f0*/  LDC.64 R4, c[0x0][0xb10] ;  /* 0x0002c400ff047b82 */ /* 0x000e700000000a00 */
[----:B------:R-:W2:Y:S08]  /*2600*/  LDC.64 R2, c[0x0][0xb18] ;  /* 0x0002c600ff027b82 */ /* 0x000eb00000000a00 */
[----:B------:R-:W4:Y:S08]  /*2610*/  LDC R6, c[0x0][0xb20] ;  /* 0x0002c800ff067b82 */ /* 0x000f300000000800 */
[----:B------:R-:W3:Y:S01]  /*2620*/  LDC R18, c[0x0][0xb0c] ;  /* 0x0002c300ff127b82 */ /* 0x000ee20000000800 */
[----:B-1----:R-:W-:-:S05]  /*2630*/  IMAD.HI.U32 R4, R13, R4, RZ ;  /* 0x000000040d047227 */ /* 0x002fca00078e00ff */
[----:B------:R-:W-:Y:S01]  /*2640*/  SHF.R.U32.HI R4, RZ, R5, R4 ;  /* 0x00000005ff047219 */ /* 0x000fe20000011604 */
[----:B--2---:R-:W-:Y:S01]  /*2650*/  IMAD.HI.U32 R3, R11, R3, RZ ;  /* 0x000000030b037227 */ /* 0x004fe200078e00ff */
[----:B------:R-:W-:-:S04]  /*2660*/  ISETP.NE.AND P0, PT, R2, 0x1, PT ;  /* 0x000000010200780c */ /* 0x000fc80003f05270 */
[----:B----4-:R-:W-:-:S04]  /*2670*/  SHF.R.U32.HI R6, RZ, R6, R3 ;  /* 0x00000006ff067219 */ /* 0x010fc80000011603 */
[----:B------:R-:W-:Y:S02]  /*2680*/  SEL R3, R11, R6, !P0 ;  /* 0x000000060b037207 */ /* 0x000fe40004000000 */
[----:B---3--:R-:W-:-:S04]  /*2690*/  ISETP.NE.AND P1, PT, R18, 0x1, PT ;  /* 0x000000011200780c */ /* 0x008fc80003f25270 */
[----:B------:R-:W-:-:S05]  /*26a0*/  SEL R4, R13, R4, !P1 ;  /* 0x000000040d047207 */ /* 0x000fca0004800000 */
[----:B------:R-:W-:Y:S02]  /*26b0*/  IMAD.IADD R5, R3, 0x1, -R4 ;  /* 0x0000000103057824 */ /* 0x000fe400078e0a04 */
[----:B------:R-:W-:Y:S02]  /*26c0*/  IMAD.IADD R3, R4, 0x1, -R3 ;  /* 0x0000000104037824 */ /* 0x000fe400078e0a03 */
[----:B------:R-:W-:Y:S02]  /*26d0*/  IMAD R13, R5, R18, R13 ;  /* 0x00000012050d7224 */ /* 0x000fe400078e020d */
[----:B------:R-:W-:-:S07]  /*26e0*/  IMAD R11, R3, R2, R11 ;  /* 0x00000002030b7224 */ /* 0x000fce00078e020b */
.L_x_41:
[----:B------:R-:W-:Y:S01]  /*26f0*/  VIADD R14, R14, 0x1 ;  /* 0x000000010e0e7836 */ /* 0x000fe20000000000 */
[----:B------:R-:W-:Y:S01]  /*2700*/  PLOP3.LUT P1, PT, PT, PT, PT, 0x80, 0x8 ;  /* 0x000000000008781c */ /* 0x000fe20003f2f070 */
[----:B------:R-:W-:Y:S02]  /*2710*/  IMAD.IADD R21, R13, 0x1, R60 ;  /* 0x000000010d157824 */ /* 0x000fe400078e023c */
[----:B------:R-:W-:Y:S01]  /*2720*/  IMAD.IADD R20, R11, 0x1, R58 ;  /* 0x000000010b147824 */ /* 0x000fe200078e023a */
[----:B------:R-:W-:-:S04]  /*2730*/  ISETP.NE.AND P0, PT, R14, 0x2, PT ;  /* 0x000000020e00780c */ /* 0x000fc80003f05270 */
[----:B------:R-:W-:Y:S02]  /*2740*/  SEL R3, RZ, 0x1, P0 ;  /* 0x00000001ff037807 */ /* 0x000fe40000000000 */
[----:B------:R-:W-:Y:S02]  /*2750*/  SEL R14, R14, RZ, P0 ;  /* 0x000000ff0e0e7207 */ /* 0x000fe40000000000 */
[----:B------:R-:W-:Y:S01]  /*2760*/  LOP3.LUT R12, R12, R3, RZ, 0x3c, !PT ;  /* 0x000000030c0c7212 */ /* 0x000fe200078e3cff */
[----:B------:R-:W-:Y:S06]  /*2770*/  @P2 BRA `(.L_x_42) ;  /* 0xfffffff0000c2947 */ /* 0x000fec000383ffff */
[----:B------:R-:W-:Y:S01]  /*2780*/  UIADD3 UR6, UPT, UPT, UR6, 0x30, URZ ;  /* 0x0000003006067890 */ /* 0x000fe2000fffe0ff */
[----:B------:R-:W-:-:S03]  /*2790*/  SHF.L.U32 R3, R15, 0x1f, RZ ;  /* 0x0000001f0f037819 */ /* 0x000fc600000006ff */
[----:B------:R-:W-:-:S09]  /*27a0*/  ULEA UR4, UR23, UR6, 0x3 ;  /* 0x0000000617047291 */ /* 0x000fd2000f8e18ff */
[----:B------:R-:W1:Y:S02]  /*27b0*/  SYNCS.PHASECHK.TRANS64.TRYWAIT P0, [UR4], R3 ;  /* 0x00000003ff0075a7 */ /* 0x000e640008001104 */
[----:B-1----:R-:W-:Y:S05]  /*27c0*/  @!P0 BRA `(.L_x_43) ;  /* 0x0000006400888947 */ /* 0x002fea0003800000 */
.L_x_156:
[----:B------:R-:W-:-:S04]  /*27d0*/  UIADD3 UR5, UPT, UPT, UR23, 0x1, URZ ;  /* 0x0000000117057890 */ /* 0x000fc8000fffe0ff */
[----:B------:R-:W-:-:S04]  /*27e0*/  UISETP.NE.AND UP0, UPT, UR5, 0x6, UPT ;  /* 0x000000060500788c */ /* 0x000fc8000bf05270 */
[----:B------:R-:W-:Y:S02]  /*27f0*/  USEL UR7, URZ, 0x1, UP0 ;  /* 0x00000001ff077887 */ /* 0x000fe40008000000 */
[----:B------:R-:W-:-:S04]  /*2800*/  USEL UR5, UR5, URZ, UP0 ;  /* 0x000000ff05057287 */ /* 0x000fc80008000000 */
[----:B------:R-:W-:Y:S01]  /*2810*/  ULEA UR4, UR5, UR6, 0x3 ;  /* 0x0000000605047291 */ /* 0x000fe2000f8e18ff */
[----:B------:R-:W-:-:S04]  /*2820*/  LOP3.LUT R2, R15, UR7, RZ, 0x3c, !PT ;  /* 0x000000070f027c12 */ /* 0x000fc8000f8e3cff */
[----:B-1----:R-:W-:-:S04]  /*2830*/  SHF.L.U32 R3, R2, 0x1f, RZ ;  /* 0x0000001f02037819 */ /* 0x002fc800000006ff */
[----:B------:R-:W1:Y:S02]  /*2840*/  SYNCS.PHASECHK.TRANS64.TRYWAIT P0, [UR4], R3 ;  /* 0x00000003ff0075a7 */ /* 0x000e640008001104 */
[----:B-1----:R-:W-:Y:S05]  /*2850*/  @!P0 BRA `(.L_x_44) ;  /* 0x00000064007c8947 */ /* 0x002fea0003800000 */
.L_x_158:
        /* <DEDUP_REMOVED lines=9> */
.L_x_160:
        /* <DEDUP_REMOVED lines=9> */
.L_x_162:
        /* <DEDUP_REMOVED lines=9> */
.L_x_164:
[----:B------:R-:W-:-:S04]  /*2a10*/  UIADD3 UR5, UPT, UPT, UR5, 0x1, URZ ;  /* 0x0000000105057890 */ /* 0x000fc8000fffe0ff */
[----:B------:R-:W-:-:S04]  /*2a20*/  UISETP.NE.AND UP0, UPT, UR5, 0x6, UPT ;  /* 0x000000060500788c */ /* 0x000fc8000bf05270 */
[----:B------:R-:W-:Y:S02]  /*2a30*/  USEL UR4, URZ, 0x1, UP0 ;  /* 0x00000001ff047887 */ /* 0x000fe40008000000 */
[----:B------:R-:W-:-:S04]  /*2a40*/  USEL UR5, UR5, URZ, UP0 ;  /* 0x000000ff05057287 */ /* 0x000fc80008000000 */
[----:B------:R-:W-:Y:S01]  /*2a50*/  ULEA UR5, UR5, UR6, 0x3 ;  /* 0x0000000605057291 */ /* 0x000fe2000f8e18ff */
[----:B-1----:R-:W-:-:S04]  /*2a60*/  LOP3.LUT R3, R2, UR4, RZ, 0x3c, !PT ;  /* 0x0000000402037c12 */ /* 0x002fc8000f8e3cff */
[----:B------:R-:W-:Y:S01]  /*2a70*/  SHF.L.U32 R3, R3, 0x1f, RZ ;  /* 0x0000001f03037819 */ /* 0x000fe200000006ff */
[----:B---3--:R-:W-:-:S07]  /*2a80*/  IMAD.U32 R0, RZ, RZ, UR5 ;  /* 0x00000005ff007e24 */ /* 0x008fce000f8e00ff */
.L_x_48:
[----:B-1----:R1:W2:Y:S02]  /*2a90*/  SYNCS.PHASECHK.TRANS64.TRYWAIT P0, [R0+URZ], R3 ;  /* 0x00000003000075a7 */ /* 0x0022a400080011ff */
[----:B--2---:R-:W-:Y:S05]  /*2aa0*/  @!P0 NANOSLEEP.SYNCS 0x989680 ;  /* 0x009896800000895d */ /* 0x004fea0003900000 */
[----:B------:R-:W2:Y:S02]  /*2ab0*/  @!P0 SYNCS.PHASECHK.TRANS64 P0, [R0+URZ], R3 ;  /* 0x00000003000085a7 */ /* 0x000ea400080010ff */
[----:B--2---:R-:W-:Y:S05]  /*2ac0*/  @P0 EXIT ;  /* 0x000000000000094d */ /* 0x004fea0003800000 */
[----:B------:R-:W-:Y:S05]  /*2ad0*/  BRA `(.L_x_48) ;  /* 0xfffffffc00ec7947 */ /* 0x000fea000383ffff */
.L_x_22:
[----:B------:R-:W-:-:S04]  /*2ae0*/  UISETP.NE.AND UP1, UPT, UR37, URZ, UPT ;  /* 0x000000ff2500728c */ /* 0x000fc8000bf25270 */
[----:B------:R-:W-:-:S09]  /*2af0*/  UISETP.NE.OR UP1, UPT, UR10, 0x1, UP1 ;  /* 0x000000010a00788c */ /* 0x000fd20008f25670 */
[----:B------:R-:W-:Y:S05]  /*2b00*/  BRA.U UP1, `(.L_x_49) ;  /* 0x00000005014c7547 */ /* 0x000fea000b800000 */
[----:B------:R-:W-:Y:S01]  /*2b10*/  HFMA2 R11, -RZ, RZ, 0, 0 ;  /* 0x00000000ff0b7431 */ /* 0x000fe200000001ff */
[----:B------:R-:W-:Y:S01]  /*2b20*/  ISETP.GE.U32.AND P2, PT, R10, 0x2, PT ;  /* 0x000000020a00780c */ /* 0x000fe20003f46070 */
[----:B------:R-:W-:Y:S01]  /*2b30*/  IMAD.MOV.U32 R12, RZ, RZ, 0x1 ;  /* 0x00000001ff0c7424 */ /* 0x000fe200078e00ff */
[----:B------:R-:W-:Y:S01]  /*2b40*/  CS2R R8, SRZ ;  /* 0x0000000000087805 */ /* 0x000fe2000001ff00 */
[----:B------:R-:W-:Y:S01]  /*2b50*/  IMAD.MOV.U32 R3, RZ, RZ, RZ ;  /* 0x000000ffff037224 */ /* 0x000fe200078e00ff */
[----:B------:R-:W-:Y:S01]  /*2b60*/  UMOV UR4, 0x400 ;  /* 0x0000040000047882 */ /* 0x000fe20000000000 */
[----:B------:R-:W-:Y:S01]  /*2b70*/  UMOV UR6, URZ ;  /* 0x000000ff00067c82 */ /* 0x000fe20008000000 */
[----:B------:R-:W-:-:S12]  /*2b80*/  ULEA UR37, UR37, UR4, 0x18 ;  /* 0x0000000425257291 */ /* 0x000fd8000f8ec0ff */
.L_x_53:
[----:B------:R-:W-:Y:S02]  /*2b90*/  LEA R0, R3, UR37, 0x3 ;  /* 0x0000002503007c11 */ /* 0x000fe4000f8e18ff */
[----:B------:R-:W-:-:S03]  /*2ba0*/  SHF.L.U32 R5, R8, 0x1f, RZ ;  /* 0x0000001f08057819 */ /* 0x000fc600000006ff */
[----:B------:R-:W-:Y:S01]  /*2bb0*/  VIADD R4, R0, 0x120 ;  /* 0x0000012000047836 */ /* 0x000fe20000000000 */
[----:B------:R-:W1:Y:S02]  /*2bc0*/  SYNCS.PHASECHK.TRANS64.TRYWAIT P0, [R0+URZ+0x110], R5 ;  /* 0x00011005000075a7 */ /* 0x000e6400080011ff */
[----:B-1----:R-:W-:Y:S05]  /*2bd0*/  @!P0 BRA `(.L_x_50) ;  /* 0x0000006000fc8947 */ /* 0x002fea0003800000 */
.L_x_165:
[----:B------:R-:W-:Y:S01]  /*2be0*/  ULEA UR5, UR6, UR37, 0x3 ;  /* 0x0000002506057291 */ /* 0x000fe2000f8e18ff */
[----:B------:R-:W-:Y:S01]  /*2bf0*/  PRMT R4, RZ, 0x654, R4 ;  /* 0x00000654ff047816 */ /* 0x000fe20000000004 */
[----:B-1----:R-:W-:Y:S01]  /*2c00*/  @!P2 IMAD.MOV.U32 R5, RZ, RZ, 0x10 ;  /* 0x00000010ff05a424 */ /* 0x002fe200078e00ff */
[----:B------:R-:W-:Y:S01]  /*2c10*/  SHF.L.U32 R7, R12, 0x1f, RZ ;  /* 0x0000001f0c077819 */ /* 0x000fe200000006ff */
[----:B------:R-:W-:Y:S01]  /*2c20*/  UIADD3 UR4, UPT, UPT, UR5, 0xb0, URZ ;  /* 0x000000b005047890 */ /* 0x000fe2000fffe0ff */
[----:B------:R1:W-:Y:S05]  /*2c30*/  SYNCS.ARRIVE.TRANS64.RED.A1T0 RZ, [R4+URZ], RZ ;  /* 0x000000ff04ff79a7 */ /* 0x0003ea00081004ff */
[----:B------:R-:W-:Y:S01]  /*2c40*/  IMAD.U32 R13, RZ, RZ, UR4 ;  /* 0x00000004ff0d7e24 */ /* 0x000fe2000f8e00ff */
[----:B------:R-:W2:Y:S04]  /*2c50*/  SYNCS.PHASECHK.TRANS64.TRYWAIT P0, [UR5+0xc0], R7 ;  /* 0x0000c007ff0075a7 */ /* 0x000ea80008001105 */
[----:B------:R-:W-:Y:S01]  /*2c60*/  PRMT R13, R10, 0x654, R13 ;  /* 0x000006540a0d7816 */ /* 0x000fe2000000000d */
[----:B-12---:R-:W-:Y:S06]  /*2c70*/  @!P0 BRA `(.L_x_51) ;  /* 0x0000006000e88947 */ /* 0x006fec0003800000 */
.L_x_167:
[----:B------:R-:W-:Y:S01]  /*2c80*/  ULEA UR4, UR6, UR37, 0x4 ;  /* 0x0000002506047291 */ /* 0x000fe2000f8e20ff */
[----:B------:R-:W-:Y:S01]  /*2c90*/  SEL R2, R13, R2, !P2 ;  /* 0x000000020d027207 */ /* 0x000fe20005000000 */
[----:B------:R-:W-:Y:S01]  /*2ca0*/  UIADD3 UR5, UPT, UPT, UR5, 0xb0, URZ ;  /* 0x000000b005057890 */ /* 0x000fe2000fffe0ff */
[----:B-1----:R-:W-:Y:S01]  /*2cb0*/  LEA R0, R11, UR37, 0x3 ;  /* 0x000000250b007c11 */ /* 0x002fe2000f8e18ff */
[----:B------:R-:W-:Y:S01]  /*2cc0*/  UIADD3 UR4, UPT, UPT, UR4, 0x140, URZ ;  /* 0x0000014004047890 */ /* 0x000fe2000fffe0ff */
[----:B------:R1:W-:Y:S01]  /*2cd0*/  @!P2 SYNCS.ARRIVE.TRANS64.RED RZ, [R2+URZ], R5 ;  /* 0x0000000502ffa9a7 */ /* 0x0003e200080004ff */
[----:B------:R-:W-:Y:S01]  /*2ce0*/  UIADD3 UR6, UPT, UPT, UR6, 0x1, URZ ;  /* 0x0000000106067890 */ /* 0x000fe2000fffe0ff */
[----:B------:R-:W-:-:S03]  /*2cf0*/  VIADD R3, R3, 0x1 ;  /* 0x0000000103037836 */ /* 0x000fc60000000000 */
[----:B------:R-:W-:Y:S02]  /*2d00*/  UISETP.NE.AND UP0, UPT, UR6, 0x2, UPT ;  /* 0x000000020600788c */ /* 0x000fe4000bf05270 */
[----:B------:R-:W-:Y:S01]  /*2d10*/  ISETP.NE.AND P0, PT, R3, 0x2, PT ;  /* 0x000000020300780c */ /* 0x000fe20003f05270 */
[----:B------:R-:W-:Y:S06]  /*2d20*/  UGETNEXTWORKID.BROADCAST [UR4], [UR5] ;  /* 0x00000000040073ca */ /* 0x000fec0008000100 */
[----:B------:R-:W-:Y:S02]  /*2d30*/  USEL UR4, URZ, 0x1, UP0 ;  /* 0x00000001ff047887 */ /* 0x000fe40008000000 */
[----:B------:R-:W-:-:S04]  /*2d40*/  USEL UR6, UR6, URZ, UP0 ;  /* 0x000000ff06067287 */ /* 0x000fc80008000000 */
[----:B------:R-:W-:Y:S02]  /*2d50*/  LOP3.LUT R12, R12, UR4, RZ, 0x3c, !PT ;  /* 0x000000040c0c7c12 */ /* 0x000fe4000f8e3cff */
[----:B-1----:R-:W-:-:S04]  /*2d60*/  SHF.L.U32 R5, R9, 0x1f, RZ ;  /* 0x0000001f09057819 */ /* 0x002fc800000006ff */
[----:B------:R-:W1:Y:S02]  /*2d70*/  SYNCS.PHASECHK.TRANS64.TRYWAIT P1, [R0+URZ+0xb0], R5 ;  /* 0x0000b005000075a7 */ /* 0x000e6400080211ff */
[----:B-1----:R-:W-:Y:S05]  /*2d80*/  @!P1 BRA `(.L_x_52) ;  /* 0x0000006000bc9947 */ /* 0x002fea0003800000 */
.L_x_168:
[----:B------:R-:W-:Y:S01]  /*2d90*/  LEA R4, R11, UR37, 0x4 ;  /* 0x000000250b047c11 */ /* 0x000fe2000f8e20ff */
[----:B-1----:R-:W-:Y:S01]  /*2da0*/  VIADD R0, R0, 0xc0 ;  /* 0x000000c000007836 */ /* 0x002fe20000000000 */
[----:B------:R-:W-:Y:S01]  /*2db0*/  SEL R3, R3, RZ, P0 ;  /* 0x000000ff03037207 */ /* 0x000fe20000000000 */
[----:B------:R-:W-:-:S03]  /*2dc0*/  VIADD R11, R11, 0x1 ;  /* 0x000000010b0b7836 */ /* 0x000fc60000000000 */
[----:B------:R-:W1:Y:S01]  /*2dd0*/  LDS.128 R4, [R4+0x140] ;  /* 0x0001400004047984 */ /* 0x000e620000000c00 */
[----:B------:R-:W-:Y:S02]  /*2de0*/  PRMT R0, RZ, 0x654, R0 ;  /* 0x00000654ff007816 */ /* 0x000fe40000000000 */
[C---:B------:R-:W-:Y:S01]  /*2df0*/  ISETP.NE.AND P1, PT, R11.reuse, 0x2, PT ;  /* 0x000000020b00780c */ /* 0x040fe20003f25270 */
[----:B------:R-:W-:Y:S01]  /*2e00*/  @!PT LDS RZ, [RZ] ;  /* 0x00000000fffff984 */ /* 0x000fe20000000800 */
[----:B------:R-:W-:Y:S01]  /*2e10*/  @!PT LDS RZ, [RZ] ;  /* 0x00000000fffff984 */ /* 0x000fe20000000800 */
[----:B------:R-:W-:Y:S01]  /*2e20*/  @!PT LDS RZ, [RZ] ;  /* 0x00000000fffff984 */ /* 0x000fe20000000800 */
[----:B------:R-:W-:Y:S01]  /*2e30*/  @!PT LDS RZ, [RZ] ;  /* 0x00000000fffff984 */ /* 0x000fe20000000800 */
[----:B------:R2:W-:Y:S06]  /*2e40*/  MEMBAR.ALL.CTA ;  /* 0x0000000000007992 */ /* 0x0005ec0000008000 */
[----:B--2---:R-:W2:Y:S01]  /*2e50*/  FENCE.VIEW.ASYNC.S ;  /* 0x00000000000073c6 */ /* 0x004ea20000000000 */
[----:B------:R-:W-:Y:S01]  /*2e60*/  SEL R11, R11, RZ, P1 ;  /* 0x000000ff0b0b7207 */ /* 0x000fe20000800000 */
[----:B--2---:R2:W-:Y:S01]  /*2e70*/  SYNCS.ARRIVE.TRANS64.RED.A1T0 RZ, [R0+URZ], RZ ;  /* 0x000000ff00ff79a7 */ /* 0x0045e200081004ff */
[----:B-1----:R-:W-:-:S02]  /*2e80*/  LOP3.LUT P3, RZ, R6, 0x1, RZ, 0xc0, !PT ;  /* 0x0000000106ff7812 */ /* 0x002fc4000786c0ff */
[----:B------:R-:W-:-:S04]  /*2e90*/  SEL R5, RZ, 0x1, P0 ;  /* 0x00000001ff057807 */ /* 0x000fc80000000000 */
[----:B------:R-:W-:Y:S02]  /*2ea0*/  LOP3.LUT R8, R8, R5, RZ, 0x3c, !PT ;  /* 0x0000000508087212 */ /* 0x000fe400078e3cff */
[----:B--2---:R-:W-:-:S04]  /*2eb0*/  SEL R0, RZ, 0x1, P1 ;  /* 0x00000001ff007807 */ /* 0x004fc80000800000 */
[----:B------:R-:W-:Y:S01]  /*2ec0*/  LOP3.LUT R9, R9, R0, RZ, 0x3c, !PT ;  /* 0x0000000009097212 */ /* 0x000fe200078e3cff */
[----:B------:R-:W-:Y:S06]  /*2ed0*/  @P3 BRA `(.L_x_53) ;  /* 0xfffffffc002c3947 */ /* 0x000fec000383ffff */
[----:B------:R-:W-:Y:S01]  /*2ee0*/  ULEA UR5, UR6, UR37, 0x3 ;  /* 0x0000002506057291 */ /* 0x000fe2000f8e18ff */
[----:B------:R-:W-:-:S08]  /*2ef0*/  SHF.L.U32 R3, R12, 0x1f, RZ ;  /* 0x0000001f0c037819 */ /* 0x000fd000000006ff */
[----:B------:R-:W1:Y:S02]  /*2f00*/  SYNCS.PHASECHK.TRANS64 P0, [UR5+0xc0], R3 ;  /* 0x0000c003ff0075a7 */ /* 0x000e640008001005 */
[----:B-1----:R-:W-:Y:S05]  /*2f10*/  @P0 BRA `(.L_x_54) ;  /* 0x0000000000080947 */ /* 0x002fea0003800000 */
[----:B------:R-:W1:Y:S02]  /*2f20*/  SYNCS.PHASECHK.TRANS64.TRYWAIT P0, [UR5+0xc0], R3 ;  /* 0x0000c003ff0075a7 */ /* 0x000e640008001105 */
[----:B-1----:R-:W-:Y:S05]  /*2f30*/  @!P0 BRA `(.L_x_55) ;  /* 0x0000006000648947 */ /* 0x002fea0003800000 */
.L_x_54:
[----:B------:R-:W-:-:S04]  /*2f40*/  UIADD3 UR4, UPT, UPT, UR6, 0x1, URZ ;  /* 0x0000000106047890 */ /* 0x000fc8000fffe0ff */
[----:B------:R-:W-:-:S04]  /*2f50*/  UISETP.NE.AND UP0, UPT, UR4, 0x2, UPT ;  /* 0x000000020400788c */ /* 0x000fc8000bf05270 */
[----:B------:R-:W-:Y:S02]  /*2f60*/  USEL UR7, URZ, 0x1, UP0 ;  /* 0x00000001ff077887 */ /* 0x000fe40008000000 */
[----:B------:R-:W-:-:S04]  /*2f70*/  USEL UR4, UR4, URZ, UP0 ;  /* 0x000000ff04047287 */ /* 0x000fc80008000000 */
[----:B------:R-:W-:Y:S01]  /*2f80*/  ULEA UR4, UR4, UR37, 0x3 ;  /* 0x0000002504047291 */ /* 0x000fe2000f8e18ff */
[----:B-1----:R-:W-:-:S04]  /*2f90*/  LOP3.LUT R3, R12, UR7, RZ, 0x3c, !PT ;  /* 0x000000070c037c12 */ /* 0x002fc8000f8e3cff */
[----:B------:R-:W-:-:S04]  /*2fa0*/  SHF.L.U32 R0, R3, 0x1f, RZ ;  /* 0x0000001f03007819 */ /* 0x000fc800000006ff */
[----:B------:R-:W1:Y:S02]  /*2fb0*/  SYNCS.PHASECHK.TRANS64 P0, [UR4+0xc0], R0 ;  /* 0x0000c000ff0075a7 */ /* 0x000e640008001004 */
[----:B-1----:R-:W-:Y:S05]  /*2fc0*/  @P0 EXIT ;  /* 0x000000000000094d */ /* 0x002fea0003800000 */
[----:B------:R-:W-:Y:S02]  /*2fd0*/  SHF.L.U32 R3, R3, 0x1f, RZ ;  /* 0x0000001f03037819 */ /* 0x000fe400000006ff */
[----:B------:R-:W-:-:S07]  /*2fe0*/  MOV R0, UR4 ;  /* 0x0000000400007c02 */ /* 0x000fce0008000f00 */
.L_x_56:
[----:B-1----:R1:W2:Y:S02]  /*2ff0*/  SYNCS.PHASECHK.TRANS64.TRYWAIT P0, [R0+URZ+0xc0], R3 ;  /* 0x0000c003000075a7 */ /* 0x0022a400080011ff */
[----:B--2---:R-:W-:Y:S05]  /*3000*/  @!P0 NANOSLEEP.SYNCS 0x989680 ;  /* 0x009896800000895d */ /* 0x004fea0003900000 */
[----:B------:R-:W2:Y:S02]  /*3010*/  @!P0 SYNCS.PHASECHK.TRANS64 P0, [R0+URZ+0xc0], R3 ;  /* 0x0000c003000085a7 */ /* 0x000ea400080010ff */
[----:B--2---:R-:W-:Y:S05]  /*3020*/  @P0 EXIT ;  /* 0x000000000000094d */ /* 0x004fea0003800000 */
[----:B------:R-:W-:Y:S05]  /*3030*/  BRA `(.L_x_56) ;  /* 0xfffffffc00ec7947 */ /* 0x000fea000383ffff */
.L_x_49:
[----:B------:R-:W-:Y:S05]  /*3040*/  BRA.U UP4, `(.L_x_57) ;  /* 0x0000001504487547 */ /* 0x000fea000b800000 */
[----:B------:R-:W-:Y:S01]  /*3050*/  UMOV UR6, 0x40 ;  /* 0x0000004000067882 */ /* 0x000fe20000000000 */
[----:B------:R-:W-:Y:S01]  /*3060*/  NOP ;  /* 0x0000000000007918 */ /* 0x000fe20000000000 */
[----:B------:R-:W-:Y:S01]  /*3070*/  ULEA UR6, UR37, UR6, 0x18 ;  /* 0x0000000625067291 */ /* 0x000fe2000f8ec0ff */
[----:B------:R-:W-:Y:S02]  /*3080*/  UMOV UR7, 0x400 ;  /* 0x0000040000077882 */ /* 0x000fe40000000000 */
[----:B------:R-:W-:-:S06]  /*3090*/  ULEA UR37, UR37, UR7, 0x18 ;  /* 0x0000000725257291 */ /* 0x000fcc000f8ec0ff */
[----:B------:R-:W1:Y:S02]  /*30a0*/  LDS.U8 R2, [UR6+0x1c] ;  /* 0x00001c06ff027984 */ /* 0x000e640008000000 */
[----:B-1----:R-:W-:-:S13]  /*30b0*/  ISETP.NE.AND P0, PT, R2, RZ, PT ;  /* 0x000000ff0200720c */ /* 0x002fda0003f05270 */
[----:B------:R-:W-:Y:S05]  /*30c0*/  @P0 BRA `(.L_x_58) ;  /* 0x0000000400080947 */ /* 0x000fea0003800000 */
[----:B------:R-:W-:Y:S02]  /*30d0*/  UISETP.NE.U32.AND UP0, UPT, UR5, 0x1, UPT ;  /* 0x000000010500788c */ /* 0x000fe4000bf05070 */
[----:B------:R-:W-:-:S07]  /*30e0*/  UIADD3 UR8, UPT, UPT, UR6, 0x8, URZ ;  /* 0x0000000806087890 */ /* 0x000fce000fffe0ff */
[----:B------:R-:W-:Y:S05]  /*30f0*/  BRA.U !UP0, `(.L_x_59) ;  /* 0x00000001089c7547 */ /* 0x000fea000b800000 */
[----:B------:R-:W-:Y:S01]  /*3100*/  ELECT P0, URZ, PT ;  /* 0x0000000000ff782f */ /* 0x000fe20003800000 */
[----:B------:R-:W-:-:S12]  /*3110*/  BSSY B0, `(.L_x_59) ;  /* 0x0000025000007945 */ /* 0x000fd80003800000 */
[----:B------:R-:W-:Y:S05]  /*3120*/  @!P0 BRA `(.L_x_60) ;  /* 0x00000000008c8947 */ /* 0x000fea0003800000 */
[----:B------:R-:W-:-:S05]  /*3130*/  UMOV UR7, 0x10 ;  /* 0x0000001000077882 */ /* 0x000fca0000000000 */
[----:B------:R-:W-:Y:S04]  /*3140*/  DEPBAR.LE SB1, 0x36 ;  /* 0x00009d800000791a */ /* 0x000fe80000000000 */
[----:B------:R-:W1:Y:S02]  /*3150*/  UTCATOMSWS.2CTA.FIND_AND_SET.ALIGN UP1, UR7, UR7 ;  /* 0x00000007000775e3 */ /* 0x000e640008220800 */
[----:B-1----:R-:W-:Y:S01]  /*3160*/  MOV R11, UR7 ;  /* 0x00000007000b7c02 */ /* 0x002fe20008000f00 */
[----:B------:R-:W-:Y:S06]  /*3170*/  BRA.U UP1, `(.L_x_61) ;  /* 0x0000000101187547 */ /* 0x000fec000b800000 */
.L_x_62:
[----:B------:R-:W-:Y:S05]  /*3180*/  NANOSLEEP 0x64 ;  /* 0x000000640000795d */ /* 0x000fea0003800000 */
[----:B------:R-:W-:-:S05]  /*3190*/  UMOV UR7, 0x10 ;  /* 0x0000001000077882 */ /* 0x000fca0000000000 */
[----:B------:R-:W-:Y:S04]  /*31a0*/  DEPBAR.LE SB1, 0x36 ;  /* 0x00009d800000791a */ /* 0x000fe80000000000 */
[----:B------:R-:W1:Y:S02]  /*31b0*/  UTCATOMSWS.2CTA.FIND_AND_SET.ALIGN UP1, UR7, UR7 ;  /* 0x00000007000775e3 */ /* 0x000e640008220800 */
[----:B-1----:R-:W-:Y:S01]  /*31c0*/  MOV R11, UR7 ;  /* 0x00000007000b7c02 */ /* 0x002fe20008000f00 */
[----:B------:R-:W-:Y:S05]  /*31d0*/  BRA.U !UP1, `(.L_x_62) ;  /* 0xfffffffd09e87547 */ /* 0x000fea000b83ffff */
.L_x_61:
[----:B------:R-:W1:Y:S01]  /*31e0*/  LDS R5, [UR6+0x10] ;  /* 0x00001006ff057984 */ /* 0x000e620008000800 */
[----:B------:R-:W-:Y:S01]  /*31f0*/  IMAD.U32 R3, RZ, RZ, UR37 ;  /* 0x00000025ff037e24 */ /* 0x000fe2000f8e00ff */
[----:B------:R-:W-:-:S03]  /*3200*/  MOV R2, UR4 ;  /* 0x0000000400027c02 */ /* 0x000fc60008000f00 */
[----:B------:R-:W-:Y:S01]  /*3210*/  VIADD R3, R3, 0x160 ;  /* 0x0000016003037836 */ /* 0x000fe20000000000 */
[----:B-1----:R-:W-:-:S04]  /*3220*/  SHF.L.U32 R5, R5, 0x1f, RZ ;  /* 0x0000001f05057819 */ /* 0x002fc800000006ff */
[----:B------:R-:W1:Y:S02]  /*3230*/  SYNCS.PHASECHK.TRANS64.TRYWAIT P0, [UR6+0x8], R5 ;  /* 0x00000805ff0075a7 */ /* 0x000e640008001106 */
[----:B-1----:R-:W-:Y:S05]  /*3240*/  @P0 BRA `(.L_x_63) ;  /* 0x0000000000080947 */ /* 0x002fea0003800000 */
[----:B------:R-:W1:Y:S02]  /*3250*/  SYNCS.PHASECHK.TRANS64.TRYWAIT P0, [UR6+0x8], R5 ;  /* 0x00000805ff0075a7 */ /* 0x000e640008001106 */
[----:B-1----:R-:W-:Y:S05]  /*3260*/  @!P0 BRA `(.L_x_64) ;  /* 0x0000005c00b08947 */ /* 0x002fea0003800000 */
.L_x_63:
[----:B-1----:R-:W-:Y:S01]  /*3270*/  HFMA2 R4, -RZ, RZ, 0, 5.9604644775390625e-08 ;  /* 0x00000001ff047431 */ /* 0x002fe200000001ff */
[----:B------:R-:W-:Y:S01]  /*3280*/  UPRMT UR7, UR4, 0x654, UR8 ;  /* 0x0000065404077896 */ /* 0x000fe20008000008 */
[----:B------:R-:W-:Y:S01]  /*3290*/  IMAD.MOV.U32 R6, RZ, RZ, 0xffff ;  /* 0x0000ffffff067424 */ /* 0x000fe200078e00ff */
[----:B------:R-:W-:Y:S01]  /*32a0*/  PRMT R2, R2, 0x654, R3 ;  /* 0x0000065402027816 */ /* 0x000fe20000000003 */
[----:B------:R-:W-:Y:S02]  /*32b0*/  IMAD.MOV.U32 R5, RZ, RZ, 0x4 ;  /* 0x00000004ff057424 */ /* 0x000fe400078e00ff */
[----:B------:R-:W-:Y:S01]  /*32c0*/  IMAD.SHL.U32 R9, R11, 0x20, RZ ;  /* 0x000000200b097824 */ /* 0x000fe200078e00ff */
[----:B------:R-:W-:Y:S02]  /*32d0*/  MOV R3, UR7 ;  /* 0x0000000700037c02 */ /* 0x000fe40008000f00 */
[-C--:B------:R-:W-:Y:S01]  /*32e0*/  SHF.L.U32 R7, R6, R11.reuse, RZ ;  /* 0x0000000b06077219 */ /* 0x080fe200000006ff */
[----:B------:R1:W-:Y:S01]  /*32f0*/  SYNCS.ARRIVE.TRANS64.RED RZ, [UR7], R5 ;  /* 0x00000005ffff79a7 */ /* 0x0003e20008000407 */
[----:B------:R-:W-:Y:S01]  /*3300*/  SHF.L.U32 R6, R4, R11, RZ ;  /* 0x0000000b04067219 */ /* 0x000fe200000006ff */
[----:B------:R1:W-:Y:S04]  /*3310*/  STS [UR37+0x160], R9 ;  /* 0x00016009ff007988 */ /* 0x0003e80008000825 */
[----:B------:R1:W-:Y:S04]  /*3320*/  STAS [R2.64], R11 ;  /* 0x0000000b02007dbd */ /* 0x0003e8000c0008ff */
[----:B------:R1:W-:Y:S04]  /*3330*/  ATOMS.OR RZ, [UR6+0x14], R7 ;  /* 0x00001407ffff798c */ /* 0x0003e8000b000006 */
[----:B------:R1:W-:Y:S04]  /*3340*/  ATOMS.OR RZ, [UR6+0x18], R6 ;  /* 0x00001806ffff798c */ /* 0x0003e8000b000006 */
[----:B------:R1:W-:Y:S02]  /*3350*/  ATOMS.XOR RZ, [UR6+0x10], R4 ;  /* 0x00001004ffff798c */ /* 0x0003e4000b800006 */
.L_x_60:
[----:B------:R-:W-:Y:S05]  /*3360*/  BSYNC B0 ;  /* 0x0000000000007941 */ /* 0x000fea0003800000 */
.L_x_59:
[----:B------:R-:W-:Y:S05]  /*3370*/  BRA.U UP0, `(.L_x_65) ;  /* 0x00000001006c7547 */ /* 0x000fea000b800000 */
[----:B------:R-:W-:-:S03]  /*3380*/  UMOV UR7, 0xffffffff ;  /* 0xffffffff00077882 */ /* 0x000fc60000000000 */
[----:B------:R-:W-:Y:S05]  /*3390*/  BRA.DIV UR7, `(.L_x_66) ;  /* 0x0000005e077c7947 */ /* 0x000fea000b800000 */
[----:B------:R-:W-:-:S13]  /*33a0*/  ELECT P6, URZ, PT ;  /* 0x0000000000ff782f */ /* 0x000fda00038c0000 */
.L_x_172:
[----:B------:R-:W-:Y:S05]  /*33b0*/  @!P6 BRA `(.L_x_65) ;  /* 0x00000000005ce947 */ /* 0x000fea0003800000 */
[----:B-1----:R-:W1:Y:S02]  /*33c0*/  LDS R3, [UR6+0x10] ;  /* 0x00001006ff037984 */ /* 0x002e640008000800 */
[----:B-1----:R-:W-:-:S04]  /*33d0*/  SHF.L.U32 R3, R3, 0x1f, RZ ;  /* 0x0000001f03037819 */ /* 0x002fc800000006ff */
[----:B------:R-:W1:Y:S02]  /*33e0*/  SYNCS.PHASECHK.TRANS64.TRYWAIT P0, [UR6+0x8], R3 ;  /* 0x00000803ff0075a7 */ /* 0x000e640008001106 */
[----:B-1----:R-:W-:Y:S05]  /*33f0*/  @P0 BRA `(.L_x_67) ;  /* 0x0000000000080947 */ /* 0x002fea0003800000 */
[----:B------:R-:W1:Y:S02]  /*3400*/  SYNCS.PHASECHK.TRANS64.TRYWAIT P0, [UR6+0x8], R3 ;  /* 0x00000803ff0075a7 */ /* 0x000e640008001106 */
[----:B-1----:R-:W-:Y:S05]  /*3410*/  @!P0 BRA `(.L_x_68) ;  /* 0x0000005c007c8947 */ /* 0x002fea0003800000 */
.L_x_67:
[----:B------:R-:W2:Y:S01]  /*3420*/  LDS R5, [UR37+0x160] ;  /* 0x00016025ff057984 */ /* 0x000ea20008000800 */
[----:B-1----:R-:W-:Y:S02]  /*3430*/  HFMA2 R2, -RZ, RZ, 0, 5.9604644775390625e-08 ;  /* 0x00000001ff027431 */ /* 0x002fe400000001ff */
[----:B------:R-:W-:Y:S01]  /*3440*/  IMAD.MOV.U32 R3, RZ, RZ, 0xffff ;  /* 0x0000ffffff037424 */ /* 0x000fe200078e00ff */
[----:B------:R-:W-:Y:S01]  /*3450*/  UPRMT UR7, UR4, 0x654, UR8 ;  /* 0x0000065404077896 */ /* 0x000fe20008000008 */
[----:B--2---:R-:W-:-:S03]  /*3460*/  IMAD.SHL.U32 R4, R5, 0x20, RZ ;  /* 0x0000002005047824 */ /* 0x004fc600078e00ff */
[-C--:B------:R-:W-:Y:S02]  /*3470*/  SHF.L.U32 R3, R3, R5.reuse, RZ ;  /* 0x0000000503037219 */ /* 0x080fe400000006ff */
[----:B------:R-:W-:Y:S01]  /*3480*/  SHF.L.U32 R5, R2, R5, RZ ;  /* 0x0000000502057219 */ /* 0x000fe200000006ff */
[----:B------:R2:W-:Y:S04]  /*3490*/  STS [UR37+0x160], R4 ;  /* 0x00016004ff007988 */ /* 0x0005e80008000825 */
[----:B------:R2:W-:Y:S04]  /*34a0*/  ATOMS.OR RZ, [UR6+0x14], R3 ;  /* 0x00001403ffff798c */ /* 0x0005e8000b000006 */
[----:B------:R2:W-:Y:S01]  /*34b0*/  ATOMS.OR RZ, [UR6+0x18], R5 ;  /* 0x00001805ffff798c */ /* 0x0005e2000b000006 */
[----:B------:R-:W-:Y:S03]  /*34c0*/  SYNCS.ARRIVE.TRANS64.RED.A1T0 RZ, [UR7], RZ ;  /* 0x000000ffffff79a7 */ /* 0x000fe60008100407 */
[----:B------:R2:W-:Y:S01]  /*34d0*/  ATOMS.XOR RZ, [UR6+0x10], R2 ;  /* 0x00001002ffff798c */ /* 0x0005e2000b800006 */
[----:B------:R-:W-:Y:S05]  /*34e0*/  BRA `(.L_x_65) ;  /* 0x0000000000107947 */ /* 0x000fea0003800000 */
.L_x_58:
[----:B------:R-:W-:-:S05]  /*34f0*/  MOV R2, 0xffffffff ;  /* 0xffffffff00027802 */ /* 0x000fca0000000f00 */
[----:B------:R1:W-:Y:S02]  /*3500*/  STS [UR37+0x160], R2 ;  /* 0x00016002ff007988 */ /* 0x0003e40008000825 */
[----:B-1----:R-:W-:Y:S02]  /*3510*/  MOV R2, 0x3530 ;  /* 0x0000353000027802 */ /* 0x002fe40000000f00 */
[----:B-----5:R-:W-:Y:S05]  /*3520*/  CALL.REL.NOINC `($__internal_1_$__cuda_sm10x_tcgen05_guardrail_trap_phase_invalid_during_alloc) ;  /* 0x0000006400507944 */ /* 0x020fea0003c00000 */
.L_x_65:
[----:B------:R-:W-:Y:S05]  /*3530*/  WARPSYNC.ALL ;  /* 0x0000000000007948 */ /* 0x000fea0003800000 */
[----:B------:R-:W3:Y:S01]  /*3540*/  S2UR UR7, SR_CgaCtaId ;  /* 0x00000000000779c3 */ /* 0x000ee20000008800 */
[----:B------:R-:W-:Y:S01]  /*3550*/  UMOV UR6, 0x400 ;  /* 0x0000040000067882 */ /* 0x000fe20000000000 */
[----:B------:R-:W-:-:S06]  /*3560*/  NOP ;  /* 0x0000000000007918 */ /* 0x000fcc0000000000 */
[----:B------:R-:W-:Y:S06]  /*3570*/  BAR.ARV 0x6, 0xa0 ;  /* 0x0182800000007b1d */ /* 0x000fec0000002000 */
[----:B------:R-:W4:Y:S01]  /*3580*/  LDCU UR8, c[0x0][0x38c] ;  /* 0x00007180ff0877ac */ /* 0x000f220008000800 */
[----:B------:R-:W-:Y:S01]  /*3590*/  LOP3.LUT R0, R0, 0xffff, RZ, 0xc0, !PT ;  /* 0x0000ffff00007812 */ /* 0x000fe200078ec0ff */
[----:B-1----:R-:W-:Y:S01]  /*35a0*/  IMAD.MOV.U32 R9, RZ, RZ, 0x1 ;  /* 0x00000001ff097424 */ /* 0x002fe200078e00ff */
[----:B------:R-:W-:Y:S01]  /*35b0*/  LOP3.LUT R8, R8, 0xffff, RZ, 0xc0, !PT ;  /* 0x0000ffff08087812 */ /* 0x000fe200078ec0ff */
[----:B------:R-:W-:Y:S01]  /*35c0*/  UMOV UR19, URZ ;  /* 0x000000ff00137c82 */ /* 0x000fe20008000000 */
[----:B------:R-:W-:Y:S01]  /*35d0*/  R2UR UR10, R0 ;  /* 0x00000000000a72ca */ /* 0x000fe200000e0000 */
[----:B------:R-:W-:Y:S01]  /*35e0*/  UMOV UR18, URZ ;  /* 0x000000ff00127c82 */ /* 0x000fe20008000000 */
[----:B------:R-:W-:Y:S01]  /*35f0*/  R2UR UR11, R8 ;  /* 0x00000000080b72ca */ /* 0x000fe200000e0000 */
[----:B------:R-:W-:Y:S01]  /*3600*/  IMAD.MOV.U32 R8, RZ, RZ, RZ ;  /* 0x000000ffff087224 */ /* 0x000fe200078e00ff */
[----:B------:R-:W-:Y:S01]  /*3610*/  UMOV UR17, URZ ;  /* 0x000000ff00117c82 */ /* 0x000fe20008000000 */
[----:B---3--:R-:W-:-:S02]  /*3620*/  ULEA UR7, UR7, UR6, 0x18 ;  /* 0x0000000607077291 */ /* 0x008fc4000f8ec0ff */
[----:B------:R-:W-:Y:S02]  /*3630*/  UISETP.NE.AND UP2, UPT, UR5, URZ, UPT ;  /* 0x000000ff0500728c */ /* 0x000fe4000bf45270 */
[----:B------:R-:W-:Y:S02]  /*3640*/  UIADD3 UR12, UPT, UPT, UR7, 0x4300, URZ ;  /* 0x00004300070c7890 */ /* 0x000fe4000fffe0ff */
[----:B------:R-:W-:Y:S02]  /*3650*/  UIADD3 UR13, UPT, UPT, UR7, 0x1c300, URZ ;  /* 0x0001c300070d7890 */ /* 0x000fe4000fffe0ff */
[----:B----4-:R-:W-:Y:S01]  /*3660*/  UIADD3 UR8, UPT, UPT, UR8, 0x7f, URZ ;  /* 0x0000007f08087890 */ /* 0x010fe2000fffe0ff */
[----:B--2---:R-:W1:Y:S01]  /*3670*/  LDS R2, [UR7+0x160] ;  /* 0x00016007ff027984 */ /* 0x004e620008000800 */
[----:B------:R-:W-:Y:S02]  /*3680*/  USHF.R.U32.HI UR12, URZ, 0x4, UR12 ;  /* 0x00000004ff0c7899 */ /* 0x000fe4000801160c */
[----:B------:R-:W-:-:S02]  /*3690*/  USHF.R.S32.HI UR6, URZ, 0x1f, UR8 ;  /* 0x0000001fff067899 */ /* 0x000fc40008011408 */
[----:B------:R-:W-:Y:S02]  /*36a0*/  USHF.R.U32.HI UR13, URZ, 0x4, UR13 ;  /* 0x00000004ff0d7899 */ /* 0x000fe4000801160d */
[----:B------:R-:W-:Y:S02]  /*36b0*/  ULEA.HI UR6, UR6, UR8, URZ, 0x7 ;  /* 0x0000000806067291 */ /* 0x000fe4000f8f38ff */
[----:B------:R-:W-:Y:S02]  /*36c0*/  ULOP3.LUT UR12, UR12, 0x3fff, URZ, 0xc0, !UPT ;  /* 0x00003fff0c0c7892 */ /* 0x000fe4000f8ec0ff */
[----:B------:R-:W-:Y:S02]  /*36d0*/  USHF.R.S32.HI UR6, URZ, 0x7, UR6 ;  /* 0x00000007ff067899 */ /* 0x000fe40008011406 */
[----:B------:R-:W-:Y:S02]  /*36e0*/  ULOP3.LUT UR13, UR13, 0x3fff, URZ, 0xc0, !UPT ;  /* 0x00003fff0d0d7892 */ /* 0x000fe4000f8ec0ff */
[----:B------:R-:W-:Y:S01]  /*36f0*/  UISETP.LT.AND UP0, UPT, UR6, 0x1, UPT ;  /* 0x000000010600788c */ /* 0x000fe2000bf01270 */
[----:B------:R-:W-:Y:S01]  /*3700*/  UMOV UR36, 0x0 ;  /* 0x0000000000247882 */ /* 0x000fe20000000000 */
        /* <DEDUP_REMOVED lines=9> */
[----:B------:R-:W-:-:S02]  /*37a0*/  ULOP3.LUT UR12, UR12, 0x10000, URZ, 0xfc, !UPT ;  /* 0x000100000c0c7892 */ /* 0x000fc4000f8efcff */
[----:B------:R-:W-:Y:S02]  /*37b0*/  ULOP3.LUT UR13, UR13, 0x10000, URZ, 0xfc, !UPT ;  /* 0x000100000d0d7892 */ /* 0x000fe4000f8efcff */
[----:B------:R-:W-:Y:S01]  /*37c0*/  USEL UR20, UR6, 0x1, !UP0 ;  /* 0x0000000106147887 */ /* 0x000fe2000c000000 */
[----:B------:R-:W-:Y:S01]  /*37d0*/  UMOV UR26, 0x0 ;  /* 0x00000000001a7882 */ /* 0x000fe20000000000 */
[----:B------:R-:W-:Y:S01]  /*37e0*/  UMOV UR27, 0x8200490 ;  /* 0x08200490001b7882 */ /* 0x000fe20000000000 */
[----:B------:R-:W-:Y:S01]  /*37f0*/  UMOV UR24, 0x0 ;  /* 0x0000000000187882 */ /* 0x000fe20000000000 */
[----:B------:R-:W-:Y:S01]  /*3800*/  UMOV UR25, 0x8200490 ;  /* 0x0820049000197882 */ /* 0x000fe20000000000 */
[----:B------:R-:W-:Y:S01]  /*3810*/  UMOV UR22, 0x0 ;  /* 0x0000000000167882 */ /* 0x000fe20000000000 */
[----:B------:R-:W-:Y:S01]  /*3820*/  UMOV UR23, 0x8200490 ;  /* 0x0820049000177882 */ /* 0x000fe20000000000 */
[----:B-1----:R-:W-:Y:S02]  /*3830*/  R2UR UR21, R2 ;  /* 0x00000000021572ca */ /* 0x002fe400000e0000 */
[----:B------:R-:W-:-:S13]  /*3840*/  CS2R R2, SRZ ;  /* 0x0000000000027805 */ /* 0x000fda000001ff00 */
.L_x_76:
[C---:B------:R-:W-:Y:S02]  /*3850*/  LEA R0, R8.reuse, UR7, 0x3 ;  /* 0x0000000708007c11 */ /* 0x040fe4000f8e18ff */
[----:B------:R-:W-:Y:S02]  /*3860*/  SHF.L.U32 R5, R3, 0x1f, RZ ;  /* 0x0000001f03057819 */ /* 0x000fe400000006ff */
[----:B------:R-:W-:Y:S02]  /*3870*/  LEA R4, R8, UR7, 0x4 ;  /* 0x0000000708047c11 */ /* 0x000fe4000f8e20ff */
[----:B------:R-:W1:Y:S02]  /*3880*/  SYNCS.PHASECHK.TRANS64.TRYWAIT P0, [R0+URZ+0xb0], R5 ;  /* 0x0000b005000075a7 */ /* 0x000e6400080011ff */
[----:B-1-3--:R-:W-:Y:S05]  /*3890*/  @!P0 BRA `(.L_x_69) ;  /* 0x0000005800748947 */ /* 0x00afea0003800000 */
.L_x_173:
[----:B-1----:R-:W1:Y:S01]  /*38a0*/  LDS.128 R4, [R4+0x140] ;  /* 0x0001400004047984 */ /* 0x002e620000000c00 */
[----:B------:R-:W-:Y:S02]  /*38b0*/  VIADD R0, R0, 0xc0 ;  /* 0x000000c000007836 */ /* 0x000fe40000000000 */
[----:B------:R-:W-:Y:S01]  /*38c0*/  VIADD R8, R8, 0x1 ;  /* 0x0000000108087836 */ /* 0x000fe20000000000 */
[----:B------:R-:W-:Y:S01]  /*38d0*/  @!PT LDS RZ, [RZ] ;  /* 0x00000000fffff984 */ /* 0x000fe20000000800 */
[----:B------:R-:W-:Y:S01]  /*38e0*/  @!PT LDS RZ, [RZ] ;  /* 0x00000000fffff984 */ /* 0x000fe20000000800 */
[----:B------:R-:W-:Y:S01]  /*38f0*/  @!PT LDS RZ, [RZ] ;  /* 0x00000000fffff984 */ /* 0x000fe20000000800 */
[----:B------:R-:W-:Y:S01]  /*3900*/  @!PT LDS RZ, [RZ] ;  /* 0x00000000fffff984 */ /* 0x000fe20000000800 */
[----:B------:R2:W-:Y:S06]  /*3910*/  MEMBAR.ALL.CTA ;  /* 0x0000000000007992 */ /* 0x0005ec0000008000 */
[----:B--2---:R-:W2:Y:S01]  /*3920*/  FENCE.VIEW.ASYNC.S ;  /* 0x00000000000073c6 */ /* 0x004ea20000000000 */
[----:B------:R-:W-:-:S04]  /*3930*/  PRMT R0, RZ, 0x654, R0 ;  /* 0x00000654ff007816 */ /* 0x000fc80000000000 */
[----:B--2---:R2:W-:Y:S01]  /*3940*/  SYNCS.ARRIVE.TRANS64.RED.A1T0 RZ, [R0+URZ], RZ ;  /* 0x000000ff00ff79a7 */ /* 0x0045e200081004ff */
[----:B-1----:R-:W-:Y:S01]  /*3950*/  LOP3.LUT P1, RZ, R6, 0x1, RZ, 0xc0, !PT ;  /* 0x0000000106ff7812 */ /* 0x002fe2000782c0ff */
[----:B--2---:R-:W-:-:S12]  /*3960*/  BRA.U UP2, `(.L_x_70) ;  /* 0x0000000502587547 */ /* 0x004fd8000b800000 */
[----:B------:R-:W1:Y:S01]  /*3970*/  LDCU UR8, c[0x0][0x38c] ;  /* 0x00007180ff0877ac */ /* 0x000e620008000800 */
[----:B------:R-:W-:Y:S02]  /*3980*/  PLOP3.LUT P2, PT, PT, PT, PT, 0x80, 0x8 ;  /* 0x000000000008781c */ /* 0x000fe40003f4f070 */
[----:B------:R-:W-:Y:S01]  /*3990*/  SHF.L.U32 R5, R9, 0x1f, RZ ;  /* 0x0000001f09057819 */ /* 0x000fe200000006ff */
[----:B-1----:R-:W-:Y:S02]  /*39a0*/  UISETP.GE.AND UP0, UPT, UR8, 0x1, UPT ;  /* 0x000000010800788c */ /* 0x002fe4000bf06270 */
[----:B------:R-:W-:-:S04]  /*39b0*/  ULEA UR8, UR19, UR7, 0x3 ;  /* 0x0000000713087291 */ /* 0x000fc8000f8e18ff */
[----:B------:R-:W-:-:S05]  /*39c0*/  PLOP3.LUT P0, PT, PT, PT, UP0, 0x80, 0x8 ;  /* 0x000000000008781c */ /* 0x000fca0003f0f008 */
[----:B------:R-:W-:-:S08]  /*39d0*/  @UP0 ULEA UR9, UR18, UR7, 0x3 ;  /* 0x0000000712090291 */ /* 0x000fd0000f8e18ff */
[----:B------:R-:W-:-:S04]  /*39e0*/  @P0 SHF.L.U32 R0, R2, 0x1f, RZ ;  /* 0x0000001f02000819 */ /* 0x000fc800000006ff */
[----:B------:R1:W2:Y:S01]  /*39f0*/  @P0 SYNCS.PHASECHK.TRANS64.TRYWAIT P2, [UR9], R0 ;  /* 0x00000000ff0005a7 */ /* 0x0002a20008041109 */
[----:B------:R-:W-:Y:S01]  /*3a00*/  ULEA UR9, UR19, UR21, 0x6 ;  /* 0x0000001513097291 */ /* 0x000fe2000f8e30ff */
[----:B------:R-:W3:Y:S02]  /*3a10*/  SYNCS.PHASECHK.TRANS64.TRYWAIT P0, [UR8+0xf0], R5 ;  /* 0x0000f005ff0075a7 */ /* 0x000ee40008001108 */
[----:B-123--:R-:W-:Y:S09]  /*3a20*/  @!P0 BRA `(.L_x_71) ;  /* 0x0000005800248947 */ /* 0x00eff20003800000 */
.L_x_175:
[----:B------:R-:W-:Y:S01]  /*3a30*/  UMOV UR16, UR17 ;  /* 0x0000001100107c82 */ /* 0x000fe20008000000 */
[----:B------:R-:W-:Y:S05]  /*3a40*/  BRA.U !UP0, `(.L_x_72) ;  /* 0x0000000508107547 */ /* 0x000fea000b800000 */
[----:B------:R-:W-:Y:S02]  /*3a50*/  UIADD3 UR16, UPT, UPT, UR20, UR17, URZ ;  /* 0x0000001114107290 */ /* 0x000fe4000fffe0ff */
[----:B------:R-:W-:Y:S01]  /*3a60*/  UPLOP3.LUT UP3, UPT, UPT, UPT, UPT, 0x40, 0x4 ;  /* 0x000000000004789c */ /* 0x000fe20003f6e870 */
[----:B------:R-:W-:Y:S01]  /*3a70*/  UMOV UR15, UR6 ;  /* 0x00000006000f7c82 */ /* 0x000fe20008000000 */
[----:B------:R-:W-:-:S09]  /*3a80*/  UMOV UR58, UR18 ;  /* 0x00000012003a7c82 */ /* 0x000fd20008000000 */
.L_x_75:
[----:B--2---:R-:W-:Y:S01]  /*3a90*/  ULEA UR14, UR58, UR7, 0x3 ;  /* 0x000000073a0e7291 */ /* 0x004fe2000f8e18ff */
[----:B---3--:R-:W-:Y:S11]  /*3aa0*/  @P2 BRA `(.L_x_73) ;  /* 0x00000000000c2947 */ /* 0x008ff60003800000 */
[----:B-1----:R-:W-:Y:S04]  /*3ab0*/  SHF.L.U32 R5, R2, 0x1f, RZ ;  /* 0x0000001f02057819 */ /* 0x002fe800000006ff */
[----:B------:R-:W1:Y:S02]  /*3ac0*/  SYNCS.PHASECHK.TRANS64.TRYWAIT P0, [UR14], R5 ;  /* 0x00000005ff0075a7 */ /* 0x000e64000800110e */
[----:B-1----:R-:W-:Y:S05]  /*3ad0*/  @!P0 BRA `(.L_x_74) ;  /* 0x0000005800108947 */ /* 0x002fea0003800000 */
.L_x_73:
[----:B------:R-:W-:Y:S01]  /*3ae0*/  UISETP.NE.AND UP0, UPT, UR15, 0x1, UPT ;  /* 0x000000010f00788c */ /* 0x000fe2000bf05270 */
[----:B------:R-:W-:Y:S01]  /*3af0*/  PLOP3.LUT P2, PT, PT, PT, PT, 0x80, 0x8 ;  /* 0x000000000008781c */ /* 0x000fe20003f4f070 */
[----:B------:R-:W-:Y:S02]  /*3b00*/  UIADD3 UR18, UPT, UPT, UR58, 0x1, URZ ;  /* 0x000000013a127890 */ /* 0x000fe4000fffe0ff */
[----:B------:R-:W-:Y:S02]  /*3b10*/  ULEA UR68, UR58, UR13, 0xa ;  /* 0x0000000d3a447291 */ /* 0x000fe4000f8e50ff */
[----:B------:R-:W-:Y:S01]  /*3b20*/  UISETP.NE.AND UP1, UPT, UR18, 0x6, UPT ;  /* 0x000000061200788c */ /* 0x000fe2000bf25270 */
[----:B------:R-:W-:Y:S01]  /*3b30*/  PLOP3.LUT P0, PT, PT, PT, UP0, 0x80, 0x8 ;  /* 0x000000000008781c */ /* 0x000fe20003f0f008 */
[----:B------:R-:W-:Y:S02]  /*3b40*/  ULEA UR66, UR58, UR12, 0xa ;  /* 0x0000000c3a427291 */ /* 0x000fe4000f8e50ff */
[----:B------:R-:W-:Y:S02]  /*3b50*/  USEL UR39, URZ, 0x1, UP1 ;  /* 0x00000001ff277887 */ /* 0x000fe40008800000 */
[----:B------:R-:W-:Y:S02]  /*3b60*/  USEL UR18, UR18, URZ, UP1 ;  /* 0x000000ff12127287 */ /* 0x000fe40008800000 */
[----:B------:R-:W-:Y:S02]  /*3b70*/  UIADD3 UR64, UPT, UPT, UR68, 0x2, URZ ;  /* 0x0000000244407890 */ /* 0x000fe4000fffe0ff */
[----:B------:R-:W-:Y:S01]  /*3b80*/  @UP0 ULEA UR38, UR18, UR7, 0x3 ;  /* 0x0000000712260291 */ /* 0x000fe2000f8e18ff */
[----:B------:R-:W-:Y:S01]  /*3b90*/  LOP3.LUT R2, R2, UR39, RZ, 0x3c, !PT ;  /* 0x0000002702027c12 */ /* 0x000fe2000f8e3cff */
[----:B------:R-:W-:Y:S02]  /*3ba0*/  UIADD3 UR62, UPT, UPT, UR66, 0x2, URZ ;  /* 0x00000002423e7890 */ /* 0x000fe4000fffe0ff */
[----:B------:R-:W-:Y:S01]  /*3bb0*/  UIADD3 UR60, UPT, UPT, UR68, 0x4, URZ ;  /* 0x00000004443c7890 */ /* 0x000fe2000fffe0ff */
[----:B-1----:R-:W-:Y:S01]  /*3bc0*/  @P0 SHF.L.U32 R0, R2, 0x1f, RZ ;  /* 0x0000001f02000819 */ /* 0x002fe200000006ff */
[----:B------:R-:W-:Y:S02]  /*3bd0*/  UIADD3 UR58, UPT, UPT, UR66, 0x4, URZ ;  /* 0x00000004423a7890 */ /* 0x000fe4000fffe0ff */
[----:B------:R-:W-:Y:S01]  /*3be0*/  UIADD3 UR56, UPT, UPT, UR68, 0x6, URZ ;  /* 0x0000000644387890 */ /* 0x000fe2000fffe0ff */
[----:B------:R2:W3:Y:S01]  /*3bf0*/  @P0 SYNCS.PHASECHK.TRANS64.TRYWAIT P2, [UR38], R0 ;  /* 0x00000000ff0005a7 */ /* 0x0004e20008041126 */
[----:B------:R-:W-:Y:S02]  /*3c00*/  UIADD3 UR54, UPT, UPT, UR66, 0x6, URZ ;  /* 0x0000000642367890 */ /* 0x000fe4000fffe0ff */
        /* <DEDUP_REMOVED lines=10> */
[----:B------:R-:W-:Y:S02]  /*3cb0*/  UIADD3 UR15, UPT, UPT, UR15, -0x1, URZ ;  /* 0xffffffff0f0f7890 */ /* 0x000fe4000fffe0ff */
[----:B------:R-:W-:Y:S01]  /*3cc0*/  UISETP.NE.AND UP0, UPT, UR17, UR16, UPT ;  /* 0x000000101100728c */ /* 0x000fe2000bf05270 */
[----:B------:R-:W-:Y:S01]  /*3cd0*/  UMOV UR69, 0x40004040 ;  /* 0x4000404000457882 */ /* 0x000fe20000000000 */
[----:B------:R-:W-:Y:S01]  /*3ce0*/  UMOV UR67, 0x40004040 ;  /* 0x4000404000437882 */ /* 0x000fe20000000000 */
[----:B------:R-:W-:Y:S01]  /*3cf0*/  UMOV UR65, 0x40004040 ;  /* 0x4000404000417882 */ /* 0x000fe20000000000 */
[----:B------:R-:W-:Y:S01]  /*3d00*/  UTCHMMA.2CTA gdesc[UR66], gdesc[UR68], tmem[UR9], tmem[UR36], idesc[UR37], UP3 ;  /* 0x00ff2444420075ea */ /* 0x000fe20009a00009 */
[----:B------:R-:W-:Y:S01]  /*3d10*/  UPLOP3.LUT UP3, UPT, UPT, UPT, UPT, 0x80, 0x8 ;  /* 0x000000000008789c */ /* 0x000fe20003f6f070 */
[----:B------:R-:W-:Y:S01]  /*3d20*/  UMOV UR63, 0x40004040 ;  /* 0x40004040003f7882 */ /* 0x000fe20000000000 */
[----:B------:R-:W-:Y:S01]  /*3d30*/  UMOV UR61, 0x40004040 ;  /* 0x40004040003d7882 */ /* 0x000fe20000000000 */
[----:B------:R-:W-:Y:S01]  /*3d40*/  UTCHMMA.2CTA gdesc[UR62], gdesc[UR64], tmem[UR9], tmem[UR34], idesc[UR35], UPT ;  /* 0x00ff22403e0075ea */ /* 0x000fe2000ba00009 */
[----:B------:R-:W-:Y:S01]  /*3d50*/  UMOV UR59, 0x40004040 ;  /* 0x40004040003b7882 */ /* 0x000fe20000000000 */
[----:B------:R-:W-:Y:S01]  /*3d60*/  UMOV UR57, 0x40004040 ;  /* 0x4000404000397882 */ /* 0x000fe20000000000 */
[----:B------:R1:W-:Y:S01]  /*3d70*/  UTCHMMA.2CTA gdesc[UR58], gdesc[UR60], tmem[UR9], tmem[UR32], idesc[UR33], UPT ;  /* 0x00ff203c3a0075ea */ /* 0x0003e2000ba00009 */
        /* <DEDUP_REMOVED lines=11> */
[----:B------:R-:W-:Y:S01]  /*3e30*/  UMOV UR39, 0x40004040 ;  /* 0x4000404000277882 */ /* 0x000fe20000000000 */
[----:B------:R2:W-:Y:S01]  /*3e40*/  UTCHMMA.2CTA gdesc[UR42], gdesc[UR44], tmem[UR9], tmem[UR24], idesc[UR25], UPT ;  /* 0x00ff182c2a0075ea */ /* 0x0005e2000ba00009 */
[----:B------:R2:W-:Y:S01]  /*3e50*/  UTCHMMA.2CTA gdesc[UR38], gdesc[UR40], tmem[UR9], tmem[UR22], idesc[UR23], UPT ;  /* 0x00ff1628260075ea */ /* 0x0005e2000ba00009 */
[----:B------:R2:W-:Y:S01]  /*3e60*/  UTCBAR.2CTA.MULTICAST [UR14], URZ, UR11 ;  /* 0x000000ff0e0073e9 */ /* 0x0005e2000820080b */
[----:B-1----:R-:W-:Y:S01]  /*3e70*/  UMOV UR58, UR18 ;  /* 0x00000012003a7c82 */ /* 0x002fe20008000000 */
[----:B------:R-:W-:Y:S05]  /*3e80*/  BRA.U UP0, `(.L_x_75) ;  /* 0xfffffffd00007547 */ /* 0x000fea000b83ffff */
.L_x_72:
[----:B------:R-:W-:Y:S01]  /*3e90*/  UIADD3 UR8, UPT, UPT, UR8, 0xd0, URZ ;  /* 0x000000d008087890 */ /* 0x000fe2000fffe0ff */
[----:B------:R-:W-:-:S08]  /*3ea0*/  UMOV UR17, UR16 ;  /* 0x0000001000117c82 */ /* 0x000fd00008000000 */
[----:B------:R4:W-:Y:S01]  /*3eb0*/  UTCBAR.2CTA.MULTICAST [UR8], URZ, UR10 ;  /* 0x000000ff080073e9 */ /* 0x0009e2000820080a */
[----:B------:R-:W-:Y:S02]  /*3ec0*/  NOP ;  /* 0x0000000000007918 */ /* 0x000fe40000000000 */
.L_x_70:
[----:B------:R-:W-:Y:S01]  /*3ed0*/  UIADD3 UR19, UPT, UPT, UR19, 0x1, URZ ;  /* 0x0000000113137890 */ /* 0x000fe2000fffe0ff */
[----:B------:R-:W-:-:S03]  /*3ee0*/  ISETP.NE.AND P0, PT, R8, 0x2, PT ;  /* 0x000000020800780c */ /* 0x000fc60003f05270 */
[----:B------:R-:W-:Y:S01]  /*3ef0*/  UISETP.NE.AND UP0, UPT, UR19, 0x4, UPT ;  /* 0x000000041300788c */ /* 0x000fe2000bf05270 */
[----:B-12---:R-:W-:Y:S02]  /*3f00*/  SEL R0, RZ, 0x1, P0 ;  /* 0x00000001ff007807 */ /* 0x006fe40000000000 */
[----:B------:R-:W-:Y:S01]  /*3f10*/  SEL R8, R8, RZ, P0 ;  /* 0x000000ff08087207 */ /* 0x000fe20000000000 */
[----:B----4-:R-:W-:Y:S01]  /*3f20*/  USEL UR8, URZ, 0x1, UP0 ;  /* 0x00000001ff087887 */ /* 0x010fe20008000000 */
[----:B------:R-:W-:Y:S01]  /*3f30*/  LOP3.LUT R3, R3, R0, RZ, 0x3c, !PT ;  /* 0x0000000003037212 */ /* 0x000fe200078e3cff */
[----:B------:R-:W-:-:S04]  /*3f40*/  USEL UR19, UR19, URZ, UP0 ;  /* 0x000000ff13137287 */ /* 0x000fc80008000000 */
[----:B------:R-:W-:Y:S01]  /*3f50*/  LOP3.LUT R9, R9, UR8, RZ, 0x3c, !PT ;  /* 0x0000000809097c12 */ /* 0x000fe2000f8e3cff */
[----:B------:R-:W-:Y:S07]  /*3f60*/  @P1 BRA `(.L_x_76) ;  /* 0xfffffff800381947 */ /* 0x000fee000383ffff */
[----:B------:R-:W1:Y:S01]  /*3f70*/  S2UR UR6, SR_CgaCtaId ;  /* 0x00000000000679c3 */ /* 0x000e620000008800 */
[----:B------:R-:W-:Y:S01]  /*3f80*/  ELECT P0, URZ, PT ;  /* 0x0000000000ff782f */ /* 0x000fe20003800000 */
[----:B------:R-:W-:Y:S01]  /*3f90*/  HFMA2 R0, -RZ, RZ, 0, 5.9604644775390625e-08 ;  /* 0x00000001ff007431 */ /* 0x000fe200000001ff */
[----:B------:R-:W-:-:S05]  /*3fa0*/  UMOV UR8, 0x40 ;  /* 0x0000004000087882 */ /* 0x000fca0000000000 */
[----:B------:R-:W-:Y:S01]  /*3fb0*/  UVIRTCOUNT.DEALLOC.SMPOOL 0x80 ;  /* 0x000000800000784c */ /* 0x000fe20000000000 */
[----:B------:R-:W-:Y:S02]  /*3fc0*/  UISETP.NE.AND UP0, UPT, UR5, URZ, UPT ;  /* 0x000000ff0500728c */ /* 0x000fe4000bf05270 */
[----:B-1----:R-:W-:-:S09]  /*3fd0*/  ULEA UR6, UR6, UR8, 0x18 ;  /* 0x0000000806067291 */ /* 0x002fd2000f8ec0ff */
[----:B------:R1:W-:Y:S01]  /*3fe0*/  @P0 STS.U8 [UR6+0x1c], R0 ;  /* 0x00001c00ff000988 */ /* 0x0003e20008000006 */
[----:B------:R-:W-:Y:S05]  /*3ff0*/  BRA.U UP0, `(.L_x_77) ;  /* 0x0000000100a07547 */ /* 0x000fea000b800000 */
[----:B------:R-:W-:Y:S01]  /*4000*/  UIADD3 UR5, UPT, UPT, UR7, 0xf0, URZ ;  /* 0x000000f007057890 */ /* 0x000fe2000fffe0ff */
[----:B------:R-:W-:-:S03]  /*4010*/  SHF.L.U32 R3, R9, 0x1f, RZ ;  /* 0x0000001f09037819 */ /* 0x000fc600000006ff */
[----:B------:R-:W-:-:S09]  /*4020*/  ULEA UR8, UR19, UR5, 0x3 ;  /* 0x0000000513087291 */ /* 0x000fd2000f8e18ff */
[----:B------:R-:W2:Y:S02]  /*4030*/  SYNCS.PHASECHK.TRANS64.TRYWAIT P0, [UR8], R3 ;  /* 0x00000003ff0075a7 */ /* 0x000ea40008001108 */
[----:B--2---:R-:W-:Y:S05]  /*4040*/  @!P0 BRA `(.L_x_78) ;  /* 0x0000005000cc8947 */ /* 0x004fea0003800000 */
.L_x_178:
        /* <DEDUP_REMOVED lines=9> */
.L_x_180:
        /* <DEDUP_REMOVED lines=9> */
.L_x_182:
[----:B------:R-:W-:-:S04]  /*4170*/  UIADD3 UR9, UPT, UPT, UR9, 0x1, URZ ;  /* 0x0000000109097890 */ /* 0x000fc8000fffe0ff */
[----:B------:R-:W-:-:S04]  /*4180*/  UISETP.NE.AND UP1, UPT, UR9, 0x4, UPT ;  /* 0x000000040900788c */ /* 0x000fc8000bf25270 */
[----:B------:R-:W-:Y:S02]  /*4190*/  USEL UR8, URZ, 0x1, UP1 ;  /* 0x00000001ff087887 */ /* 0x000fe40008800000 */
[----:B------:R-:W-:-:S04]  /*41a0*/  USEL UR9, UR9, URZ, UP1 ;  /* 0x000000ff09097287 */ /* 0x000fc80008800000 */
[----:B------:R-:W-:Y:S01]  /*41b0*/  ULEA UR9, UR9, UR5, 0x3 ;  /* 0x0000000509097291 */ /* 0x000fe2000f8e18ff */
[----:B-1----:R-:W-:-:S04]  /*41c0*/  LOP3.LUT R3, R2, UR8, RZ, 0x3c, !PT ;  /* 0x0000000802037c12 */ /* 0x002fc8000f8e3cff */
[----:B------:R-:W-:Y:S01]  /*41d0*/  SHF.L.U32 R3, R3, 0x1f, RZ ;  /* 0x0000001f03037819 */ /* 0x000fe200000006ff */
[----:B------:R-:W-:-:S04]  /*41e0*/  IMAD.U32 R0, RZ, RZ, UR9 ;  /* 0x00000009ff007e24 */ /* 0x000fc8000f8e00ff */
[----:B------:R1:W2:Y:S03]  /*41f0*/  SYNCS.PHASECHK.TRANS64.TRYWAIT P0, [R0+URZ], R3 ;  /* 0x00000003000075a7 */ /* 0x0002a600080011ff */
[----:B--2---:R-:W-:Y:S05]  /*4200*/  @!P0 NANOSLEEP.SYNCS 0x989680 ;  /* 0x009896800000895d */ /* 0x004fea0003900000 */
[----:B------:R-:W2:Y:S02]  /*4210*/  @!P0 SYNCS.PHASECHK.TRANS64 P0, [R0+URZ], R3 ;  /* 0x00000003000085a7 */ /* 0x000ea400080010ff */
[----:B--2---:R-:W-:Y:S05]  /*4220*/  @P0 BRA `(.L_x_81) ;  /* 0x0000000000200947 */ /* 0x004fea0003800000 */
.L_x_82:
[----:B--2---:R2:W4:Y:S02]  /*4230*/  SYNCS.PHASECHK.TRANS64.TRYWAIT P0, [R0+URZ], R3 ;  /* 0x00000003000075a7 */ /* 0x00452400080011ff */
[----:B----4-:R-:W-:Y:S05]  /*4240*/  @!P0 NANOSLEEP.SYNCS 0x989680 ;  /* 0x009896800000895d */ /* 0x010fea0003900000 */
[----:B------:R-:W4:Y:S02]  /*4250*/  @!P0 SYNCS.PHASECHK.TRANS64 P0, [R0+URZ], R3 ;  /* 0x00000003000085a7 */ /* 0x000f2400080010ff */
[----:B----4-:R-:W-:Y:S05]  /*4260*/  @!P0 BRA `(.L_x_82) ;  /* 0xfffffffc00f08947 */ /* 0x010fea000383ffff */
[----:B------:R-:W-:Y:S05]  /*4270*/  BRA `(.L_x_81) ;  /* 0x00000000000c7947 */ /* 0x000fea0003800000 */
.L_x_77:
[----:B------:R-:W-:-:S04]  /*4280*/  UIADD3 UR5, UPT, UPT, UR7, 0x130, URZ ;  /* 0x0000013007057890 */ /* 0x000fc8000fffe0ff */
[----:B------:R-:W-:-:S09]  /*4290*/  UPRMT UR5, UR4, 0x654, UR5 ;  /* 0x0000065404057896 */ /* 0x000fd20008000005 */
[----:B------:R-:W-:Y:S03]  /*42a0*/  SYNCS.ARRIVE.TRANS64.RED.A1T0 RZ, [UR5], RZ ;  /* 0x000000ffffff79a7 */ /* 0x000fe60008100405 */
.L_x_81:
[----:B-12---:R-:W-:Y:S01]  /*42b0*/  SHF.L.U32 R3, RZ, 0x1f, RZ ;  /* 0x0000001fff037819 */ /* 0x006fe200000006ff */
[----:B------:R-:W-:Y:S01]  /*42c0*/  UIADD3 UR5, UPT, UPT, UR7, 0x130, URZ ;  /* 0x0000013007057890 */ /* 0x000fe2000fffe0ff */
[----:B------:R-:W-:Y:S02]  /*42d0*/  PLOP3.LUT P0, PT, PT, PT, UP0, 0x80, 0x8 ;  /* 0x000000000008781c */ /* 0x000fe40003f0f008 */
[----:B------:R-:W1:Y:S02]  /*42e0*/  SYNCS.PHASECHK.TRANS64.TRYWAIT P1, [UR7+0x130], R3 ;  /* 0x00013003ff0075a7 */ /* 0x000e640008021107 */
[----:B-1----:R-:W-:Y:S09]  /*42f0*/  @!P1 BRA `(.L_x_83) ;  /* 0x0000005000689947 */ /* 0x002ff20003800000 */
.L_x_184:
[----:B------:R-:W-:Y:S01]  /*4300*/  @!UP0 UPRMT UR5, UR4, 0x654, UR5 ;  /* 0x0000065404058896 */ /* 0x000fe20008000005 */
[----:B------:R-:W-:Y:S02]  /*4310*/  UMOV UR8, 0xffff ;  /* 0x0000ffff00087882 */ /* 0x000fe40000000000 */
[----:B------:R-:W-:-:S06]  /*4320*/  UMOV UR4, 0x1 ;  /* 0x0000000100047882 */ /* 0x000fcc0000000000 */
[----:B------:R-:W-:Y:S01]  /*4330*/  @!P0 SYNCS.ARRIVE.TRANS64.RED.A1T0 RZ, [UR5], RZ ;  /* 0x000000ffffff89a7 */ /* 0x000fe20008100405 */
[----:B------:R-:W-:Y:S01]  /*4340*/  NOP ;  /* 0x0000000000007918 */ /* 0x000fe20000000000 */
[----:B-1----:R-:W1:Y:S01]  /*4350*/  LDS R0, [UR6+0x14] ;  /* 0x00001406ff007984 */ /* 0x002e620008000800 */
[----:B------:R-:W-:-:S04]  /*4360*/  ULOP3.LUT UR5, UR21, 0xffff, URZ, 0xc0, !UPT ;  /* 0x0000ffff15057892 */ /* 0x000fc8000f8ec0ff */
[----:B------:R-:W-:-:S04]  /*4370*/  USHF.R.U32.HI UR5, URZ, 0x5, UR5 ;  /* 0x00000005ff057899 */ /* 0x000fc80008011605 */
[----:B------:R-:W-:Y:S02]  /*4380*/  USHF.L.U32 UR8, UR8, UR5, URZ ;  /* 0x0000000508087299 */ /* 0x000fe400080006ff */
[----:B------:R-:W-:-:S04]  /*4390*/  USHF.L.U32 UR4, UR4, UR5, URZ ;  /* 0x0000000504047299 */ /* 0x000fc800080006ff */
[----:B-1----:R-:W-:-:S04]  /*43a0*/  LOP3.LUT R0, R0, UR8, RZ, 0xc0, !PT ;  /* 0x0000000800007c12 */ /* 0x002fc8000f8ec0ff */
[----:B------:R-:W-:-:S13]  /*43b0*/  ISETP.NE.AND P0, PT, R0, UR8, PT ;  /* 0x0000000800007c0c */ /* 0x000fda000bf05270 */
[----:B------:R-:W-:Y:S05]  /*43c0*/  @P0 BRA `(.L_x_84) ;  /* 0x0000000000580947 */ /* 0x000fea0003800000 */
[----:B------:R-:W1:Y:S02]  /*43d0*/  LDS R0, [UR6+0x18] ;  /* 0x00001806ff007984 */ /* 0x000e640008000800 */
[----:B-1----:R-:W-:-:S04]  /*43e0*/  LOP3.LUT R0, R0, UR4, RZ, 0xc0, !PT ;  /* 0x0000000400007c12 */ /* 0x002fc8000f8ec0ff */
[----:B------:R-:W-:-:S13]  /*43f0*/  ISETP.NE.AND P0, PT, R0, UR4, PT ;  /* 0x0000000400007c0c */ /* 0x000fda000bf05270 */
[----:B------:R-:W-:Y:S05]  /*4400*/  @P0 BRA `(.L_x_85) ;  /* 0x00000000003c0947 */ /* 0x000fea0003800000 */
[----:B------:R-:W1:Y:S01]  /*4410*/  S2R R2, SR_LANEID ;  /* 0x0000000000027919 */ /* 0x000e620000000000 */
[----:B------:R-:W-:Y:S01]  /*4420*/  ULOP3.LUT UR8, URZ, UR8, URZ, 0x33, !UPT ;  /* 0x00000008ff087292 */ /* 0x000fe2000f8e33ff */
[----:B------:R-:W-:Y:S01]  /*4430*/  LOP3.LUT R4, RZ, UR4, RZ, 0x33, !PT ;  /* 0x00000004ff047c12 */ /* 0x000fe2000f8e33ff */
[----:B------:R-:W-:Y:S02]  /*4440*/  VOTEU.ANY UR7, UPT, PT ;  /* 0x0000000000077886 */ /* 0x000fe400038e0100 */
[----:B------:R-:W-:Y:S01]  /*4450*/  UFLO.U32 UR7, UR7 ;  /* 0x00000007000772bd */ /* 0x000fe200080e0000 */
[----:B------:R-:W2:Y:S01]  /*4460*/  REDUX UR4, R4 ;  /* 0x00000000040473c4 */ /* 0x000ea20000000000 */
[----:B------:R-:W-:-:S06]  /*4470*/  IMAD.U32 R0, RZ, RZ, UR8 ;  /* 0x00000008ff007e24 */ /* 0x000fcc000f8e00ff */
[----:B------:R4:W-:Y:S01]  /*4480*/  UTCATOMSWS.AND URZ, UR8 ;  /* 0x0000000800ff79e3 */ /* 0x0009e20008000000 */
[----:B------:R-:W3:Y:S01]  /*4490*/  REDUX UR5, R0 ;  /* 0x00000000000573c4 */ /* 0x000ee20000000000 */
[----:B-1----:R-:W-:Y:S01]  /*44a0*/  ISETP.EQ.U32.AND P0, PT, R2, UR7, PT ;  /* 0x0000000702007c0c */ /* 0x002fe2000bf02070 */
[----:B--2---:R-:W-:Y:S01]  /*44b0*/  IMAD.U32 R2, RZ, RZ, UR4 ;  /* 0x00000004ff027e24 */ /* 0x004fe2000f8e00ff */
[----:B---3--:R-:W-:-:S11]  /*44c0*/  MOV R3, UR5 ;  /* 0x0000000500037c02 */ /* 0x008fd60008000f00 */
[----:B------:R4:W-:Y:S04]  /*44d0*/  @P0 ATOMS.AND RZ, [UR6+0x14], R3 ;  /* 0x00001403ffff098c */ /* 0x0009e8000a800006 */
[----:B------:R4:W-:Y:S01]  /*44e0*/  @P0 ATOMS.AND RZ, [UR6+0x18], R2 ;  /* 0x00001802ffff098c */ /* 0x0009e2000a800006 */
[----:B------:R-:W-:Y:S05]  /*44f0*/  BRA `(.L_x_86) ;  /* 0x0000000000147947 */ /* 0x000fea0003800000 */
.L_x_85:
[----:B------:R-:W-:Y:S02]  /*4500*/  MOV R2, 0x4520 ;  /* 0x0000452000027802 */ /* 0x000fe40000000f00 */
[----:B---3-5:R-:W-:Y:S05]  /*4510*/  CALL.REL.NOINC `($__internal_0_$__cuda_sm10x_tcgen05_guardrail_trap_col_being_dealloced_not_returned_by_alloc) ;  /* 0x0000005400487944 */ /* 0x028fea0003c00000 */
[----:B------:R-:W-:Y:S05]  /*4520*/  BRA `(.L_x_86) ;  /* 0x0000000000087947 */ /* 0x000fea0003800000 */
.L_x_84:
[----:B------:R-:W-:Y:S02]  /*4530*/  MOV R2, 0x4550 ;  /* 0x0000455000027802 */ /* 0x000fe40000000f00 */
[----:B---3-5:R-:W-:Y:S05]  /*4540*/  CALL.REL.NOINC `($__internal_2_$__cuda_sm10x_tcgen05_guardrail_trap_unallocated_columns_being_dealloced) ;  /* 0x0000005400547944 */ /* 0x028fea0003c00000 */
.L_x_86:
[----:B------:R-:W-:Y:S01]  /*4550*/  NOP ;  /* 0x0000000000007918 */ /* 0x000fe20000000000 */
[----:B----4-:R-:W-:Y:S05]  /*4560*/  EXIT ;  /* 0x000000000000794d */ /* 0x010fea0003800000 */
.L_x_57:
[----:B------:R-:W-:-:S09]  /*4570*/  UISETP.NE.OR UP5, UPT, UR10, 0x3, !UP5 ;  /* 0x000000030a00788c */ /* 0x000fd2000efa5670 */
[----:B------:R-:W-:Y:S05]  /*4580*/  BRA.U UP5, `(.L_x_87) ;  /* 0x0000001105787547 */ /* 0x000fea000b800000 */
[----:B------:R-:W1:Y:S01]  /*4590*/  LDC R0, c[0x0][0xb30] ;  /* 0x0002cc00ff007b82 */ /* 0x000e620000000800 */
[----:B------:R-:W2:Y:S01]  /*45a0*/  LDCU.64 UR8, c[0x0][0x888] ;  /* 0x00011100ff0877ac */ /* 0x000ea20008000a00 */
[----:B------:R-:W-:Y:S02]  /*45b0*/  HFMA2 R25, -RZ, RZ, 0, 0 ;  /* 0x00000000ff197431 */ /* 0x000fe400000001ff */
[----:B-----5:R-:W-:Y:S01]  /*45c0*/  IMAD.MOV.U32 R32, RZ, RZ, 0x1 ;  /* 0x00000001ff207424 */ /* 0x020fe200078e00ff */
[----:B------:R-:W-:Y:S01]  /*45d0*/  MOV R23, 0x1000 ;  /* 0x0000100000177802 */ /* 0x000fe20000000f00 */
[----:B------:R-:W3:Y:S01]  /*45e0*/  LDCU.64 UR4, c[0x0][0x890] ;  /* 0x00011200ff0477ac */ /* 0x000ee20008000a00 */
[----:B------:R-:W-:Y:S01]  /*45f0*/  IMAD.MOV.U32 R27, RZ, RZ, RZ ;  /* 0x000000ffff1b7224 */ /* 0x000fe200078e00ff */
[----:B------:R-:W4:Y:S01]  /*4600*/  LDC R19, c[0x0][0x370] ;  /* 0x0000dc00ff137b82 */ /* 0x000f220000000800 */
[----:B------:R-:W-:Y:S01]  /*4610*/  UMOV UR7, 0x400 ;  /* 0x0000040000077882 */ /* 0x000fe20000000000 */
[----:B------:R-:W-:-:S02]  /*4620*/  UPLOP3.LUT UP1, UPT, UPT, UPT, UPT, 0x40, 0x4 ;  /* 0x000000000004789c */ /* 0x000fc40003f2e870 */
[----:B------:R-:W-:-:S04]  /*4630*/  ULEA UR7, UR37, UR7, 0x18 ;  /* 0x0000000725077291 */ /* 0x000fc8000f8ec0ff */
[----:B------:R-:W4:Y:S01]  /*4640*/  LDC R2, c[0x0][0xb0c] ;  /* 0x0002c300ff027b82 */ /* 0x000f220000000800 */
[----:B------:R-:W-:Y:S02]  /*4650*/  UIADD3 UR13, UPT, UPT, UR7, 0x78, URZ ;  /* 0x00000078070d7890 */ /* 0x000fe4000fffe0ff */
[----:B--2---:R-:W-:Y:S02]  /*4660*/  UISETP.NE.U32.AND UP3, UPT, UR8, URZ, UPT ;  /* 0x000000ff0800728c */ /* 0x004fe4000bf65070 */
[----:B------:R-:W-:Y:S02]  /*4670*/  UIADD3 UR41, UPT, UPT, UR7, 0x60, URZ ;  /* 0x0000006007297890 */ /* 0x000fe4000fffe0ff */
[----:B---3--:R-:W-:Y:S01]  /*4680*/  UISETP.NE.U32.AND UP4, UPT, UR4, URZ, UPT ;  /* 0x000000ff0400728c */ /* 0x008fe2000bf85070 */
[----:B------:R-:W2:Y:S01]  /*4690*/  LDC R18, c[0x0][0xb20] ;  /* 0x0002c800ff127b82 */ /* 0x000ea20000000800 */
[----:B-1----:R-:W-:Y:S01]  /*46a0*/  ISETP.NE.AND P1, PT, R0, 0x1, PT ;  /* 0x000000010000780c */ /* 0x002fe20003f25270 */
[----:B------:R-:W-:-:S02]  /*46b0*/  UISETP.NE.AND.EX UP3, UPT, UR9, URZ, UPT, UP3 ;  /* 0x000000ff0900728c */ /* 0x000fc4000bf65330 */
[----:B------:R-:W-:Y:S02]  /*46c0*/  UIADD3 UR33, UPT, UPT, UR7, 0x68, URZ ;  /* 0x0000006807217890 */ /* 0x000fe4000fffe0ff */
[----:B------:R-:W-:Y:S02]  /*46d0*/  UIADD3 UR25, UPT, UPT, UR7, 0x70, URZ ;  /* 0x0000007007197890 */ /* 0x000fe4000fffe0ff */
[----:B------:R-:W1:Y:S01]  /*46e0*/  LDC.64 R36, c[0x0][0x348] ;  /* 0x0000d200ff247b82 */ /* 0x000e620000000a00 */
[----:B------:R-:W-:Y:S02]  /*46f0*/  UPRMT UR13, UR37, 0x654, UR13 ;  /* 0x00000654250d7896 */ /* 0x000fe4000800000d */
[----:B------:R-:W-:-:S05]  /*4700*/  UISETP.NE.AND.EX UP4, UPT, UR5, URZ, UPT, UP4 ;  /* 0x000000ff0500728c */ /* 0x000fca000bf85340 */
[----:B------:R-:W3:Y:S08]  /*4710*/  LDC.64 R16, c[0x0][0xb10] ;  /* 0x0002c400ff107b82 */ /* 0x000ef00000000a00 */
[----:B------:R-:W1:Y:S08]  /*4720*/  LDC.64 R6, c[0x0][0xb18] ;  /* 0x0002c600ff067b82 */ /* 0x000e700000000a00 */
[----:B------:R-:W1:Y:S08]  /*4730*/  LDC.64 R4, c[0x0][0xb28] ;  /* 0x0002ca00ff047b82 */ /* 0x000e700000000a00 */
[----:B--2-4-:R-:W1:Y:S02]  /*4740*/  LDC R22, c[0x0][0x374] ;  /* 0x0000dd00ff167b82 */ /* 0x014e640000000800 */
.L_x_98:
[----:B------:R-:W-:Y:S02]  /*4750*/  LEA R0, R27, UR7, 0x3 ;  /* 0x000000071b007c11 */ /* 0x000fe4000f8e18ff */
[----:B------:R-:W-:Y:S02]  /*4760*/  SHF.L.U32 R3, R25, 0x1f, RZ ;  /* 0x0000001f19037819 */ /* 0x000fe400000006ff */
[----:B------:R-:W-:Y:S02]  /*4770*/  LEA R28, R27, UR7, 0x4 ;  /* 0x000000071b1c7c11 */ /* 0x000fe4000f8e20ff */
[----:B--2---:R-:W2:Y:S02]  /*4780*/  SYNCS.PHASECHK.TRANS64.TRYWAIT P0, [R0+URZ+0xb0], R3 ;  /* 0x0000b003000075a7 */ /* 0x004ea400080011ff */
[----:B--2---:R-:W-:Y:S05]  /*4790*/  @!P0 BRA `(.L_x_88) ;  /* 0x0000004c00588947 */ /* 0x004fea0003800000 */
.L_x_185:
[----:B------:R-:W-:Y:S01]  /*47a0*/  ISETP.GE.AND P0, PT, R26, 0x1, PT ;  /* 0x000000011a00780c */ /* 0x000fe20003f06270 */
[----:B------:R-:W4:Y:S01]  /*47b0*/  LDS.128 R28, [R28+0x140] ;  /* 0x000140001c1c7984 */ /* 0x000f220000000c00 */
[----:B--2---:R-:W-:Y:S01]  /*47c0*/  VIADD R0, R0, 0xc0 ;  /* 0x000000c000007836 */ /* 0x004fe20000000000 */
[----:B------:R-:W-:Y:S01]  /*47d0*/  @!PT LDS RZ, [RZ] ;  /* 0x00000000fffff984 */ /* 0x000fe20000000800 */
[----:B------:R-:W-:Y:S01]  /*47e0*/  @!PT LDS RZ, [RZ] ;  /* 0x00000000fffff984 */ /* 0x000fe20000000800 */
[----:B------:R-:W-:Y:S01]  /*47f0*/  @!PT LDS RZ, [RZ] ;  /* 0x00000000fffff984 */ /* 0x000fe20000000800 */
[----:B------:R-:W-:Y:S01]  /*4800*/  @!PT LDS RZ, [RZ] ;  /* 0x00000000fffff984 */ /* 0x000fe20000000800 */
[----:B------:R2:W-:Y:S06]  /*4810*/  MEMBAR.ALL.CTA ;  /* 0x0000000000007992 */ /* 0x0005ec0000008000 */
[----:B--2---:R-:W2:Y:S01]  /*4820*/  FENCE.VIEW.ASYNC.S ;  /* 0x00000000000073c6 */ /* 0x004ea20000000000 */
[----:B------:R-:W-:Y:S04]  /*4830*/  PRMT R0, RZ, 0x654, R0 ;  /* 0x00000654ff007816 */ /* 0x000fe80000000000 */
[----:B--2---:R2:W-:Y:S01]  /*4840*/  SYNCS.ARRIVE.TRANS64.RED.A1T0 RZ, [R0+URZ], RZ ;  /* 0x000000ff00ff79a7 */ /* 0x0045e200081004ff */
[----:B----4-:R-:W-:Y:S11]  /*4850*/  LOP3.LUT P3, RZ, R30, 0x1, RZ, 0xc0, !PT ;  /* 0x000000011eff7812 */ /* 0x010ff6000786c0ff */
[----:B------:R-:W-:Y:S02]  /*4860*/  @!UPT UIADD3 URZ, UPT, UPT, URZ, URZ, URZ ;  /* 0x000000fffffff290 */ /* 0x000fe4000fffe0ff */
[----:B------:R-:W-:Y:S02]  /*4870*/  @P3 MOV R13, R28 ;  /* 0x0000001c000d3202 */ /* 0x000fe40000000f00 */
[----:B------:R-:W-:Y:S01]  /*4880*/  @P3 LOP3.LUT R8, R29, 0xffff, RZ, 0xc0, !PT ;  /* 0x0000ffff1d083812 */ /* 0x000fe200078ec0ff */
[----:B--2---:R-:W-:Y:S06]  /*4890*/  @!P0 BRA `(.L_x_89) ;  /* 0x0000000000a48947 */ /* 0x004fec0003800000 */
[----:B-1----:R-:W-:Y:S01]  /*48a0*/  IMAD.HI.U32 R33, R22, R7, RZ ;  /* 0x0000000716217227 */ /* 0x002fe200078e00ff */
[----:B------:R-:W-:Y:S02]  /*48b0*/  ISETP.NE.AND P0, PT, R6, 0x1, PT ;  /* 0x000000010600780c */ /* 0x000fe40003f05270 */
[----:B------:R-:W-:Y:S01]  /*48c0*/  ISETP.NE.AND P2, PT, R26, 0x1, PT ;  /* 0x000000011a00780c */ /* 0x000fe20003f45270 */
[----:B---3--:R-:W-:Y:S01]  /*48d0*/  IMAD.HI.U32 R34, R19, R16, RZ ;  /* 0x0000001013227227 */ /* 0x008fe200078e00ff */
[----:B------:R-:W-:Y:S02]  /*48e0*/  SHF.R.U32.HI R33, RZ, R18, R33 ;  /* 0x00000012ff217219 */ /* 0x000fe40000011621 */
[----:B------:R-:W-:Y:S01]  /*48f0*/  ISETP.NE.AND P4, PT, R2, 0x1, PT ;  /* 0x000000010200780c */ /* 0x000fe20003f85270 */
[----:B------:R-:W-:Y:S01]  /*4900*/  IMAD.HI.U32 R38, R13, R16, RZ ;  /* 0x000000100d267227 */ /* 0x000fe200078e00ff */
[----:B------:R-:W-:Y:S02]  /*4910*/  SHF.R.U32.HI R34, RZ, R17, R34 ;  /* 0x00000011ff227219 */ /* 0x000fe40000011622 */
[----:B------:R-:W-:Y:S01]  /*4920*/  SEL R3, R22, R33, !P0 ;  /* 0x0000002116037207 */ /* 0x000fe20004000000 */
[C---:B------:R-:W-:Y:S01]  /*4930*/  IMAD.HI.U32 R33, R8.reuse, R7, RZ ;  /* 0x0000000708217227 */ /* 0x040fe200078e00ff */
[----:B------:R-:W-:Y:S02]  /*4940*/  SEL R11, R19, R34, !P4 ;  /* 0x00000022130b7207 */ /* 0x000fe40006000000 */
[----:B------:R-:W-:Y:S01]  /*4950*/  SHF.R.U32.HI R38, RZ, R17, R38 ;  /* 0x00000011ff267219 */ /* 0x000fe20000011626 */
[----:B------:R-:W-:Y:S01]  /*4960*/  IMAD.HI.U32 R40, R3, R4, RZ ;  /* 0x0000000403287227 */ /* 0x000fe200078e00ff */
[----:B------:R-:W-:Y:S03]  /*4970*/  SHF.R.U32.HI R33, RZ, R18, R33 ;  /* 0x00000012ff217219 */ /* 0x000fe60000011621 */
[----:B------:R-:W-:Y:S01]  /*4980*/  IMAD.HI.U32 R34, R11, R4, RZ ;  /* 0x000000040b227227 */ /* 0x000fe200078e00ff */
[----:B------:R-:W-:Y:S02]  /*4990*/  @P2 SHF.R.U32.HI R3, RZ, R5, R40 ;  /* 0x00000005ff032219 */ /* 0x000fe40000011628 */
[----:B------:R-:W-:Y:S02]  /*49a0*/  SEL R9, R8, R33, !P0 ;  /* 0x0000002108097207 */ /* 0x000fe40004000000 */
[----:B------:R-:W-:Y:S01]  /*49b0*/  @P2 SHF.R.U32.HI R11, RZ, R5, R34 ;  /* 0x00000005ff0b2219 */ /* 0x000fe20000011622 */
[C---:B------:R-:W-:Y:S01]  /*49c0*/  IMAD R10, R26.reuse, R3, RZ ;  /* 0x000000031a0a7224 */ /* 0x040fe200078e02ff */
[----:B------:R-:W-:Y:S01]  /*49d0*/  SEL R3, R13, R38, !P4 ;  /* 0x000000260d037207 */ /* 0x000fe20006000000 */
[C---:B------:R-:W-:Y:S03]  /*49e0*/  IMAD.HI.U32 R14, R9.reuse, R4, RZ ;  /* 0x00000004090e7227 */ /* 0x040fe600078e00ff */
[----:B------:R-:W-:Y:S01]  /*49f0*/  ISETP.GE.AND P0, PT, R9, R10, PT ;  /* 0x0000000a0900720c */ /* 0x000fe20003f06270 */
[C---:B------:R-:W-:Y:S01]  /*4a00*/  IMAD R12, R26.reuse, R11, RZ ;  /* 0x0000000b1a0c7224 */ /* 0x040fe200078e02ff */
[-C--:B------:R-:W-:Y:S04]  /*4a10*/  SHF.R.U32.HI R14, RZ, R5.reuse, R14 ;  /* 0x00000005ff0e7219 */ /* 0x080fe8000001160e */
[----:B------:R-:W-:Y:S02]  /*4a20*/  ISETP.GE.OR P0, PT, R3, R12, P0 ;  /* 0x0000000c0300720c */ /* 0x000fe40000706670 */
[----:B------:R-:W-:Y:S05]  /*4a30*/  SEL R15, R9, R14, !P2 ;  /* 0x0000000e090f7207 */ /* 0x000fea0005000000 */
[----:B------:R-:W-:Y:S04]  /*4a40*/  IMAD.MOV R14, RZ, RZ, -R15 ;  /* 0x000000ffff0e7224 */ /* 0x000fe800078e0a0f */
[----:B------:R-:W-:Y:S02]  /*4a50*/  IMAD R14, R26, R14, R9 ;  /* 0x0000000e1a0e7224 */ /* 0x000fe400078e0209 */
[C---:B------:R-:W-:Y:S05]  /*4a60*/  @!P0 IMAD.HI.U32 R10, R3.reuse, R4, RZ ;  /* 0x00000004030a8227 */ /* 0x040fea00078e00ff */
[----:B------:R-:W-:Y:S04]  /*4a70*/  @!P0 SHF.R.U32.HI R10, RZ, R5, R10 ;  /* 0x00000005ff0a8219 */ /* 0x000fe8000001160a */
[----:B------:R-:W-:Y:S01]  /*4a80*/  @!P0 SEL R0, R3, R10, !P2 ;  /* 0x0000000a03008207 */ /* 0x000fe20005000000 */
[----:B------:R-:W-:Y:S03]  /*4a90*/  IMAD.MOV R10, RZ, RZ, -R3 ;  /* 0x000000ffff0a7224 */ /* 0x000fe600078e0a03 */
[----:B------:R-:W-:Y:S01]  /*4aa0*/  @!P0 IADD3 R15, PT, PT, R15, -R0, RZ ;  /* 0x800000000f0f8210 */ /* 0x000fe20007ffe0ff */
[----:B------:R-:W-:Y:S01]  /*4ab0*/  @!P0 IMAD R0, R11, R14, R0 ;  /* 0x0000000e0b008224 */ /* 0x000fe200078e0200 */
[----:B------:R-:W-:Y:S01]  /*4ac0*/  IADD3 R11, PT, PT, -R9, RZ, RZ ;  /* 0x000000ff090b7210 */ /* 0x000fe20007ffe1ff */
[----:B------:R-:W-:Y:S02]  /*4ad0*/  IMAD R13, R2, R10, R13 ;  /* 0x0000000a020d7224 */ /* 0x000fe400078e020d */
[----:B------:R-:W-:Y:S02]  /*4ae0*/  @!P0 IMAD R9, R15, R26, R3 ;  /* 0x0000001a0f098224 */ /* 0x000fe400078e0203 */
[----:B------:R-:W-:Y:S02]  /*4af0*/  @!P0 IMAD.MOV.U32 R3, RZ, RZ, R0 ;  /* 0x000000ffff038224 */ /* 0x000fe400078e0000 */
[----:B------:R-:W-:Y:S02]  /*4b00*/  IMAD R8, R6, R11, R8 ;  /* 0x0000000b06087224 */ /* 0x000fe400078e0208 */
[----:B------:R-:W-:Y:S02]  /*4b10*/  IMAD R13, R3, R2, R13 ;  /* 0x00000002030d7224 */ /* 0x000fe400078e020d */
[----:B------:R-:W-:Y:S02]  /*4b20*/  IMAD R8, R9, R6, R8 ;  /* 0x0000000609087224 */ /* 0x000fe400078e0208 */
.L_x_89:
[----:B------:R-:W-:Y:S05]  /*4b30*/  BRA.U UP1, `(.L_x_90) ;  /* 0x0000000101107547 */ /* 0x000fea000b800000 */
[----:B------:R-:W-:Y:S04]  /*4b40*/  MOV R0, UR6 ;  /* 0x0000000600007c02 */ /* 0x000fe80008000f00 */
[----:B------:R-:W-:Y:S04]  /*4b50*/  SHF.L.U32 R3, R0, 0x1f, RZ ;  /* 0x0000001f00037819 */ /* 0x000fe800000006ff */
[----:B------:R-:W2:Y:S02]  /*4b60*/  SYNCS.PHASECHK.TRANS64.TRYWAIT P0, [UR7+0xa8], R3 ;  /* 0x0000a803ff0075a7 */ /* 0x000ea40008001107 */
[----:B--2---:R-:W-:Y:S05]  /*4b70*/  @!P0 BRA `(.L_x_91) ;  /* 0x0000004800748947 */ /* 0x004fea0003800000 */
.L_x_90:
[----:B------:R-:W-:Y:S02]  /*4b80*/  R2UR UR42, R20 ;  /* 0x00000000142a72ca */ /* 0x000fe400000e0000 */
[----:B------:R-:W-:Y:S02]  /*4b90*/  R2UR UR43, R21 ;  /* 0x00000000152b72ca */ /* 0x000fe400000e0000 */
[----:B------:R-:W-:Y:S02]  /*4ba0*/  ISETP.NE.U32.AND P2, PT, RZ, UR4, PT ;  /* 0x00000004ff007c0c */ /* 0x000fe4000bf45070 */
[----:B------:R-:W-:Y:S02]  /*4bb0*/  SHF.L.U32 R12, R32, 0x1f, RZ ;  /* 0x0000001f200c7819 */ /* 0x000fe400000006ff */
[----:B------:R-:W-:Y:S05]  /*4bc0*/  ISETP.NE.AND.EX P2, PT, RZ, UR5, PT, P2 ;  /* 0x00000005ff007c0c */ /* 0x000fea000bf45320 */
[----:B------:R-:W-:Y:S02]  /*4bd0*/  USHF.L.U32 UR42, UR42, 0x7, URZ ;  /* 0x000000072a2a7899 */ /* 0x000fe400080006ff */
[----:B------:R-:W-:Y:S01]  /*4be0*/  USHF.L.U32 UR43, UR43, 0x6, URZ ;  /* 0x000000062b2b7899 */ /* 0x000fe200080006ff */
[----:B------:R-:W-:Y:S11]  /*4bf0*/  BRA.U !UP4, `(.L_x_92) ;  /* 0x000000010c347547 */ /* 0x000ff6000b800000 */
[----:B------:R-:W-:Y:S01]  /*4c00*/  UPLOP3.LUT UP0, UPT, UPT, UPT, UP3, 0x80, 0x8 ;  /* 0x000000000008789c */ /* 0x000fe20003f0f030 */
[----:B--2---:R-:W-:Y:S02]  /*4c10*/  HFMA2 R0, -RZ, RZ, 0, 5.9604644775390625e-08 ;  /* 0x00000001ff007431 */ /* 0x004fe400000001ff */
[----:B------:R-:W-:Y:S03]  /*4c20*/  IMAD.MOV.U32 R59, RZ, RZ, 0x1 ;  /* 0x00000001ff3b7424 */ /* 0x000fe600078e00ff */
[----:B------:R-:W-:Y:S05]  /*4c30*/  PLOP3.LUT P0, PT, PT, PT, UP0, 0x80, 0x8 ;  /* 0x000000000008781c */ /* 0x000fea0003f0f008 */
[----:B------:R-:W2:Y:S01]  /*4c40*/  @UP0 LDCU.64 UR10, c[0x0][0x888] ;  /* 0x00011100ff0a07ac */ /* 0x000ea20008000a00 */
[----:B------:R-:W-:Y:S07]  /*4c50*/  @UP0 UIMAD UR8, UR36, UR4, URZ ;  /* 0x00000004240802a4 */ /* 0x000fee000f8e02ff */
[----:B------:R-:W-:Y:S01]  /*4c60*/  @!P0 PRMT R59, R0, 0x7610, R59 ;  /* 0x00007610003b8816 */ /* 0x000fe2000000003b */
[----:B--2---:R-:W-:Y:S03]  /*4c70*/  @UP0 UIMAD.WIDE UR10, UR8, 0x4, UR10 ;  /* 0x00000004080a08a5 */ /* 0x004fe6000f8e020a */
[----:B------:R-:W2:Y:S03]  /*4c80*/  @!UP0 LDCU UR8, c[0x0][0x880] ;  /* 0x00011000ff0887ac */ /* 0x000ea60008000800 */
[----:B------:R-:W-:Y:S01]  /*4c90*/  IMAD.U32 R10, RZ, RZ, UR10 ;  /* 0x0000000aff0a7e24 */ /* 0x000fe2000f8e00ff */
[----:B------:R-:W-:Y:S05]  /*4ca0*/  MOV R11, UR11 ;  /* 0x0000000b000b7c02 */ /* 0x000fea0008000f00 */
[----:B------:R4:W5:Y:S02]  /*4cb0*/  @P0 LDG.E R35, desc[UR46][R10.64] ;  /* 0x0000002e0a230981 */ /* 0x000964000c1e1900 */
[----:B--2-4-:R-:W-:Y:S07]  /*4cc0*/  @!P0 IMAD.U32 R35, RZ, RZ, UR8 ;  /* 0x00000008ff238e24 */ /* 0x014fee000f8e00ff */
.L_x_92:
[----:B-----5:R-:W-:Y:S01]  /*4cd0*/  @!P2 FSETP.EQ.AND P0, PT, R35, RZ, PT ;  /* 0x000000ff2300a20b */ /* 0x020fe20003f02000 */
[----:B------:R-:W-:Y:S01]  /*4ce0*/  @!UPT UIADD3 URZ, UPT, UPT, URZ, URZ, URZ ;  /* 0x000000fffffff290 */ /* 0x000fe2000fffe0ff */
[----:B------:R-:W-:Y:S11]  /*4cf0*/  @!P2 BRA `(.L_x_93) ;  /* 0x000000000014a947 */ /* 0x000ff60003800000 */
[----:B------:R-:W-:Y:S02]  /*4d00*/  LOP3.LUT P2, RZ, R59, 0xff, RZ, 0xc0, !PT ;  /* 0x000000ff3bff7812 */ /* 0x000fe4000784c0ff */
[----:B------:R-:W-:Y:S04]  /*4d10*/  PLOP3.LUT P0, PT, PT, PT, UP0, 0x80, 0x8 ;  /* 0x000000000008781c */ /* 0x000fe80003f0f008 */
[----:B------:R-:W-:Y:S07]  /*4d20*/  PLOP3.LUT P0, PT, P0, PT, PT, 0x8, 0x80 ;  /* 0x000000000080781c */ /* 0x000fee000070e170 */
[----:B------:R-:W-:Y:S11]  /*4d30*/  @P2 FSETP.EQ.AND P0, PT, R35, RZ, PT ;  /* 0x000000ff2300220b */ /* 0x000ff60003f02000 */
[----:B------:R-:W-:Y:S02]  /*4d40*/  @!UPT UIADD3 URZ, UPT, UPT, URZ, URZ, URZ ;  /* 0x000000fffffff290 */ /* 0x000fe4000fffe0ff */
.L_x_93:
[----:B------:R-:W4:Y:S01]  /*4d50*/  SYNCS.PHASECHK.TRANS64.TRYWAIT P2, [UR7+0x80], R12 ;  /* 0x0000800cff0075a7 */ /* 0x000f220008041107 */
[----:B------:R-:W-:Y:S04]  /*4d60*/  ELECT P4, URZ, PT ;  /* 0x0000000000ff782f */ /* 0x000fe80003880000 */
[----:B------:R-:W-:Y:S11]  /*4d70*/  PLOP3.LUT P4, PT, P0, P4, PT, 0xf2, 0x2f ;  /* 0x00000000002f781c */ /* 0x000ff60000789e72 */
[----:B------:R-:W-:Y:S02]  /*4d80*/  @!UPT UIADD3 URZ, UPT, UPT, URZ, URZ, URZ ;  /* 0x000000fffffff290 */ /* 0x000fe4000fffe0ff */
[----:B-1----:R-:W-:Y:S05]  /*4d90*/  @!P4 IADD3 R9, P0, PT, R36, 0x580, RZ ;  /* 0x000005802409c810 */ /* 0x002fea0007f1e0ff */
[----:B--2---:R-:W-:Y:S01]  /*4da0*/  @!P4 IMAD.X R0, RZ, RZ, R37, P0 ;  /* 0x000000ffff00c224 */ /* 0x004fe200000e0625 */
[----:B----4-:R-:W-:Y:S07]  /*4db0*/  @!P2 BRA `(.L_x_94) ;  /* 0x0000004400fca947 */ /* 0x010fee0003800000 */
.L_x_188:
[----:B------:R-:W-:Y:S01]  /*4dc0*/  @!P4 R2UR UR9, R9 ;  /* 0x000000000909c2ca */ /* 0x000fe200000e0000 */
[----:B------:R-:W-:Y:S01]  /*4dd0*/  VOTEU.ALL UP1, P4 ;  /* 0x0000000000ff7886 */ /* 0x000fe20002020000 */
[----:B------:R-:W-:Y:S01]  /*4de0*/  @!P4 R2UR UR8, R0 ;  /* 0x000000000008c2ca */ /* 0x000fe200000e0000 */
[----:B------:R-:W-:Y:S01]  /*4df0*/  VOTEU.ALL UP2, P4 ;  /* 0x0000000000ff7886 */ /* 0x000fe20002040000 */
[----:B------:R-:W-:Y:S01]  /*4e00*/  UMOV UR16, 0x0 ;  /* 0x0000000000107882 */ /* 0x000fe20000000000 */
[----:B------:R-:W-:Y:S01]  /*4e10*/  UMOV UR17, 0x10000000 ;  /* 0x1000000000117882 */ /* 0x000fe20000000000 */
[----:B------:R-:W-:Y:S01]  /*4e20*/  @!UP1 UIADD3 UR40, UPT, UPT, UR7, 0x200, URZ ;  /* 0x0000020007289890 */ /* 0x000fe2000fffe0ff */
[----:B------:R-:W-:Y:S01]  /*4e30*/  @!P4 IMAD.MOV.U32 R0, RZ, RZ, 0x1000 ;  /* 0x00001000ff00c424 */ /* 0x000fe200078e00ff */
[----:B------:R-:W-:Y:S01]  /*4e40*/  UMOV UR44, UR36 ;  /* 0x00000024002c7c82 */ /* 0x000fe20008000000 */
[----:B------:R-:W-:Y:S01]  /*4e50*/  @!UP1 UIADD3 UR10, UPT, UPT, UR42, 0x40, URZ ;  /* 0x000000402a0a9890 */ /* 0x000fe2000fffe0ff */
[----:B------:R-:W-:Y:S01]  /*4e60*/  @!P4 IADD3 R9, P0, PT, R36, 0x580, RZ ;  /* 0x000005802409c810 */ /* 0x000fe20007f1e0ff */
[----:B------:R-:W-:Y:S01]  /*4e70*/  UMOV UR11, UR43 ;  /* 0x0000002b000b7c82 */ /* 0x000fe20008000000 */
[----:B------:R-:W-:Y:S01]  /*4e80*/  UMOV UR12, UR36 ;  /* 0x00000024000c7c82 */ /* 0x000fe20008000000 */
[----:B------:R-:W-:Y:S01]  /*4e90*/  IMAD.U32 R10, RZ, RZ, UR9 ;  /* 0x00000009ff0a7e24 */ /* 0x000fe2000f8e00ff */
[----:B------:R-:W-:Y:S01]  /*4ea0*/  UMOV UR9, UR41 ;  /* 0x0000002900097c82 */ /* 0x000fe20008000000 */
[----:B------:R-:W-:Y:S01]  /*4eb0*/  IMAD.U32 R11, RZ, RZ, UR8 ;  /* 0x00000008ff0b7e24 */ /* 0x000fe2000f8e00ff */
[----:B------:R-:W-:Y:S02]  /*4ec0*/  @!UP1 UIADD3 UR8, UPT, UPT, UR7, 0xa00, URZ ;  /* 0x00000a0007089890 */ /* 0x000fe4000fffe0ff */
[----:B------:R-:W-:Y:S01]  /*4ed0*/  @!P4 R2UR UR18, R10 ;  /* 0x000000000a12c2ca */ /* 0x000fe200000e0000 */
[----:B------:R-:W-:Y:S01]  /*4ee0*/  VOTEU.ALL UP1, P4 ;  /* 0x0000000000ff7886 */ /* 0x000fe20002020000 */
[----:B------:R-:W-:Y:S01]  /*4ef0*/  @!P4 R2UR UR19, R11 ;  /* 0x000000000b13c2ca */ /* 0x000fe200000e0000 */
[----:B------:R-:W-:Y:S11]  /*4f00*/  UPRMT UR14, UR37, 0x654, UR41 ;  /* 0x00000654250e7896 */ /* 0x000ff60008000029 */
[----:B------:R-:W-:Y:S01]  /*4f10*/  @!UPT UIADD3 URZ, UPT, UPT, URZ, URZ, URZ ;  /* 0x000000fffffff290 */ /* 0x000fe2000fffe0ff */
[----:B------:R2:W-:Y:S01]  /*4f20*/  @!UP2 UTMALDG.3D [UR40], [UR18], desc[UR16] ;  /* 0x000010281200a5b4 */ /* 0x0005e20008011000 */
[----:B------:R2:W-:Y:S01]  /*4f30*/  @!UP1 UTMALDG.3D [UR8], [UR18], desc[UR16] ;  /* 0x00001008120095b4 */ /* 0x0005e20008011000 */
[----:B------:R4:W-:Y:S01]  /*4f40*/  @!P4 SYNCS.ARRIVE.TRANS64.RED.A0TR RZ, [UR7+0x60], R0 ;  /* 0x00006000ffffc9a7 */ /* 0x0009e20008300407 */
[----:B------:R-:W-:Y:S01]  /*4f50*/  SYNCS.ARRIVE.TRANS64.RED.A1T0 RZ, [UR14], RZ ;  /* 0x000000ffffff79a7 */ /* 0x000fe2000810040e */
[----:B----4-:R-:W-:Y:S01]  /*4f60*/  @!P4 IMAD.X R0, RZ, RZ, R37, P0 ;  /* 0x000000ffff00c224 */ /* 0x010fe200000e0625 */
[----:B------:R-:W4:Y:S02]  /*4f70*/  SYNCS.PHASECHK.TRANS64.TRYWAIT P2, [UR7+0x88], R12 ;  /* 0x0000880cff0075a7 */ /* 0x000f240008041107 */
[----:B--2-4-:R-:W-:Y:S05]  /*4f80*/  @!P2 BRA `(.L_x_95) ;  /* 0x0000004400a0a947 */ /* 0x014fea0003800000 */
.L_x_190:
        /* <DEDUP_REMOVED lines=8> */
[----:B------:R-:W-:Y:S01]  /*5010*/  @!UP1 UIADD3 UR32, UPT, UPT, UR7, 0x1200, URZ ;  /* 0x0000120007209890 */ /* 0x000fe2000fffe0ff */
[----:B------:R-:W-:Y:S01]  /*5020*/  @!P4 IADD3 R21, P0, PT, R36, 0x580, RZ ;  /* 0x000005802415c810 */ /* 0x000fe20007f1e0ff */
[----:B------:R-:W-:Y:S01]  /*5030*/  UMOV UR35, UR43 ;  /* 0x0000002b00237c82 */ /* 0x000fe20008000000 */
[----:B------:R-:W-:Y:S02]  /*5040*/  @!UP1 UIADD3 UR10, UPT, UPT, UR42, 0x50, URZ ;  /* 0x000000502a0a9890 */ /* 0x000fe4000fffe0ff */
[----:B------:R-:W-:Y:S01]  /*5050*/  IMAD.U32 R10, RZ, RZ, UR9 ;  /* 0x00000009ff0a7e24 */ /* 0x000fe2000f8e00ff */
[----:B------:R-:W-:Y:S01]  /*5060*/  UMOV UR9, UR33 ;  /* 0x0000002100097c82 */ /* 0x000fe20008000000 */
[----:B------:R-:W-:Y:S01]  /*5070*/  IMAD.U32 R11, RZ, RZ, UR8 ;  /* 0x00000008ff0b7e24 */ /* 0x000fe2000f8e00ff */
[----:B------:R-:W-:Y:S01]  /*5080*/  @!UP1 UIADD3 UR8, UPT, UPT, UR7, 0x1a00, URZ ;  /* 0x00001a0007089890 */ /* 0x000fe2000fffe0ff */
[----:B------:R-:W-:Y:S01]  /*5090*/  @!P4 IMAD.X R20, RZ, RZ, R37, P0 ;  /* 0x000000ffff14c224 */ /* 0x000fe200000e0625 */
[----:B------:R-:W-:Y:S01]  /*50a0*/  @!P4 R2UR UR18, R10 ;  /* 0x000000000a12c2ca */ /* 0x000fe200000e0000 */
[----:B------:R-:W-:Y:S01]  /*50b0*/  VOTEU.ALL UP1, P4 ;  /* 0x0000000000ff7886 */ /* 0x000fe20002020000 */
[----:B------:R-:W-:Y:S01]  /*50c0*/  @!P4 R2UR UR19, R11 ;  /* 0x000000000b13c2ca */ /* 0x000fe200000e0000 */
[----:B------:R-:W-:Y:S01]  /*50d0*/  UMOV UR11, UR43 ;  /* 0x0000002b000b7c82 */ /* 0x000fe20008000000 */
[----:B------:R-:W-:Y:S01]  /*50e0*/  UMOV UR12, UR36 ;  /* 0x00000024000c7c82 */ /* 0x000fe20008000000 */
[----:B------:R-:W-:Y:S10]  /*50f0*/  UPRMT UR14, UR37, 0x654, UR33 ;  /* 0x00000654250e7896 */ /* 0x000ff40008000021 */
[----:B------:R2:W-:Y:S01]  /*5100*/  @!UP2 UTMALDG.3D [UR32], [UR18], desc[UR16] ;  /* 0x000010201200a5b4 */ /* 0x0005e20008011000 */
[----:B------:R2:W-:Y:S01]  /*5110*/  @!UP1 UTMALDG.3D [UR8], [UR18], desc[UR16] ;  /* 0x00001008120095b4 */ /* 0x0005e20008011000 */
[----:B------:R2:W-:Y:S01]  /*5120*/  @!P4 SYNCS.ARRIVE.TRANS64.RED.A0TR RZ, [UR7+0x68], R0 ;  /* 0x00006800ffffc9a7 */ /* 0x0005e20008300407 */
[----:B------:R-:W-:Y:S01]  /*5130*/  SYNCS.ARRIVE.TRANS64.RED.A1T0 RZ, [UR14], RZ ;  /* 0x000000ffffff79a7 */ /* 0x000fe2000810040e */
[----:B------:R-:W4:Y:S02]  /*5140*/  SYNCS.PHASECHK.TRANS64.TRYWAIT P2, [UR7+0x90], R12 ;  /* 0x0000900cff0075a7 */ /* 0x000f240008041107 */
[----:B--2-4-:R-:W-:Y:S05]  /*5150*/  @!P2 BRA `(.L_x_96) ;  /* 0x000000440044a947 */ /* 0x014fea0003800000 */
.L_x_192:
[----:B------:R-:W2:Y:S01]  /*5160*/  LDC.64 R14, c[0x0][0xb10] ;  /* 0x0002c400ff0e7b82 */ /* 0x000ea20000000a00 */
[----:B------:R-:W-:Y:S01]  /*5170*/  @!P4 R2UR UR9, R21 ;  /* 0x000000001509c2ca */ /* 0x000fe200000e0000 */
[----:B------:R-:W-:Y:S01]  /*5180*/  VOTEU.ALL UP1, P4 ;  /* 0x0000000000ff7886 */ /* 0x000fe20002020000 */
[----:B------:R-:W-:Y:S01]  /*5190*/  @!P4 R2UR UR8, R20 ;  /* 0x000000001408c2ca */ /* 0x000fe200000e0000 */
[----:B------:R-:W-:Y:S01]  /*51a0*/  VOTEU.ALL UP2, P4 ;  /* 0x0000000000ff7886 */ /* 0x000fe20002040000 */
[----:B------:R-:W-:Y:S03]  /*51b0*/  UMOV UR16, 0x0 ;  /* 0x0000000000107882 */ /* 0x000fe60000000000 */
[----:B------:R-:W4:Y:S01]  /*51c0*/  LDC.64 R10, c[0x0][0xb18] ;  /* 0x0002c600ff0a7b82 */ /* 0x000f220000000a00 */
[----:B------:R-:W-:Y:S01]  /*51d0*/  @!UP1 UIADD3 UR26, UPT, UPT, UR42, 0x20, URZ ;  /* 0x000000202a1a9890 */ /* 0x000fe2000fffe0ff */
[----:B------:R-:W-:Y:S01]  /*51e0*/  @P3 SHF.R.U32.HI R24, RZ, 0x10, R29 ;  /* 0x00000010ff183819 */ /* 0x000fe2000001161d */
[----:B------:R-:W-:Y:S01]  /*51f0*/  @!UP1 UIADD3 UR24, UPT, UPT, UR7, 0x2200, URZ ;  /* 0x0000220007189890 */ /* 0x000fe2000fffe0ff */
[----:B------:R-:W-:Y:S01]  /*5200*/  VIADD R27, R27, 0x1 ;  /* 0x000000011b1b7836 */ /* 0x000fe20000000000 */
[----:B------:R-:W-:Y:S03]  /*5210*/  UMOV UR17, 0x10000000 ;  /* 0x1000000000117882 */ /* 0x000fe60000000000 */
[----:B------:R-:W5:Y:S01]  /*5220*/  @!P1 LDC R0, c[0x0][0xb20] ;  /* 0x0002c800ff009b82 */ /* 0x000f620000000800 */
[----:B------:R-:W-:Y:S01]  /*5230*/  UMOV UR27, UR43 ;  /* 0x0000002b001b7c82 */ /* 0x000fe20008000000 */
[----:B------:R-:W-:Y:S01]  /*5240*/  IMAD.U32 R20, RZ, RZ, UR9 ;  /* 0x00000009ff147e24 */ /* 0x000fe2000f8e00ff */
[----:B------:R-:W-:Y:S05]  /*5250*/  UMOV UR28, UR36 ;  /* 0x00000024001c7c82 */ /* 0x000fea0008000000 */
[----:B-1----:R-:W1:Y:S01]  /*5260*/  @!P1 LDC R3, c[0x0][0xb0c] ;  /* 0x0002c300ff039b82 */ /* 0x002e620000000800 */
[----:B------:R-:W-:Y:S01]  /*5270*/  IMAD.U32 R21, RZ, RZ, UR8 ;  /* 0x00000008ff157e24 */ /* 0x000fe2000f8e00ff */
[----:B------:R-:W-:Y:S01]  /*5280*/  @!UP1 UIADD3 UR10, UPT, UPT, UR42, 0x60, URZ ;  /* 0x000000602a0a9890 */ /* 0x000fe2000fffe0ff */
[----:B------:R-:W-:Y:S01]  /*5290*/  @!P4 R2UR UR18, R20 ;  /* 0x000000001412c2ca */ /* 0x000fe200000e0000 */
[----:B------:R-:W-:Y:S01]  /*52a0*/  @!UP1 UIADD3 UR8, UPT, UPT, UR7, 0x2a00, URZ ;  /* 0x00002a0007089890 */ /* 0x000fe2000fffe0ff */
[----:B------:R-:W-:Y:S01]  /*52b0*/  @!P4 IMAD.MOV.U32 R20, RZ, RZ, 0x1000 ;  /* 0x00001000ff14c424 */ /* 0x000fe200078e00ff */
[----:B------:R-:W-:Y:S01]  /*52c0*/  @!P4 R2UR UR19, R21 ;  /* 0x000000001513c2ca */ /* 0x000fe200000e0000 */
[----:B------:R-:W-:Y:S01]  /*52d0*/  VOTEU.ALL UP1, P4 ;  /* 0x0000000000ff7886 */ /* 0x000fe20002020000 */
[----:B------:R-:W-:Y:S01]  /*52e0*/  UMOV UR9, UR25 ;  /* 0x0000001900097c82 */ /* 0x000fe20008000000 */
[----:B------:R-:W-:Y:S01]  /*52f0*/  UMOV UR11, UR43 ;  /* 0x0000002b000b7c82 */ /* 0x000fe20008000000 */
[----:B------:R-:W-:Y:S01]  /*5300*/  UMOV UR12, UR36 ;  /* 0x00000024000c7c82 */ /* 0x000fe20008000000 */
[----:B------:R-:W-:Y:S08]  /*5310*/  UPRMT UR14, UR37, 0x654, UR25 ;  /* 0x00000654250e7896 */ /* 0x000ff00008000019 */
[----:B------:R1:W-:Y:S02]  /*5320*/  @!UP2 UTMALDG.3D [UR24], [UR18], desc[UR16] ;  /* 0x000010181200a5b4 */ /* 0x0003e40008011000 */
[----:B-1----:R-:W-:Y:S01]  /*5330*/  @!P1 ISETP.NE.AND P2, PT, R3, 0x1, PT ;  /* 0x000000010300980c */ /* 0x002fe20003f45270 */
[C---:B--2---:R-:W-:Y:S01]  /*5340*/  @!P1 IMAD.HI.U32 R14, R13.reuse, R14, RZ ;  /* 0x0000000e0d0e9227 */ /* 0x044fe200078e00ff */
[----:B----4-:R-:W-:Y:S01]  /*5350*/  @!P1 ISETP.NE.AND P0, PT, R10, 0x1, PT ;  /* 0x000000010a00980c */ /* 0x010fe20003f05270 */
[----:B------:R1:W-:Y:S01]  /*5360*/  @!UP1 UTMALDG.3D [UR8], [UR18], desc[UR16] ;  /* 0x00001008120095b4 */ /* 0x0003e20008011000 */
[----:B------:R1:W-:Y:S01]  /*5370*/  @!P4 SYNCS.ARRIVE.TRANS64.RED.A0TR RZ, [UR7+0x70], R20 ;  /* 0x00007014ffffc9a7 */ /* 0x0003e20008300407 */
[C---:B------:R-:W-:Y:S01]  /*5380*/  @!P1 IMAD.HI.U32 R11, R8.reuse, R11, RZ ;  /* 0x0000000b080b9227 */ /* 0x040fe200078e00ff */
[----:B------:R-:W-:Y:S04]  /*5390*/  @!P1 SHF.R.U32.HI R14, RZ, R15, R14 ;  /* 0x0000000fff0e9219 */ /* 0x000fe8000001160e */
[----:B-----5:R-:W-:Y:S02]  /*53a0*/  @!P1 SHF.R.U32.HI R9, RZ, R0, R11 ;  /* 0x00000000ff099219 */ /* 0x020fe4000001160b */
[----:B------:R-:W-:Y:S02]  /*53b0*/  @!P1 SEL R14, R13, R14, !P2 ;  /* 0x0000000e0d0e9207 */ /* 0x000fe40005000000 */
[----:B------:R-:W-:Y:S05]  /*53c0*/  @!P1 SEL R9, R8, R9, !P0 ;  /* 0x0000000908099207 */ /* 0x000fea0004000000 */
[----:B------:R-:W-:Y:S01]  /*53d0*/  @!P1 IMAD.IADD R0, R9, 0x1, -R14 ;  /* 0x0000000109009824 */ /* 0x000fe200078e0a0e */
[----:B------:R-:W-:Y:S01]  /*53e0*/  SYNCS.ARRIVE.TRANS64.RED.A1T0 RZ, [UR14], RZ ;  /* 0x000000ffffff79a7 */ /* 0x000fe2000810040e */
[----:B------:R-:W-:Y:S02]  /*53f0*/  @!P1 IMAD.IADD R9, R14, 0x1, -R9 ;  /* 0x000000010e099824 */ /* 0x000fe400078e0a09 */
[----:B------:R-:W-:Y:S02]  /*5400*/  @!P1 IMAD R13, R0, R3, R13 ;  /* 0x00000003000d9224 */ /* 0x000fe400078e020d */
[----:B------:R-:W-:Y:S01]  /*5410*/  @!P1 IMAD R8, R9, R10, R8 ;  /* 0x0000000a09089224 */ /* 0x000fe200078e0208 */
[----:B------:R-:W2:Y:S02]  /*5420*/  SYNCS.PHASECHK.TRANS64.TRYWAIT P5, [UR7+0x98], R12 ;  /* 0x0000980cff0075a7 */ /* 0x000ea400080a1107 */
[----:B-12---:R-:W-:Y:S05]  /*5430*/  @!P5 BRA `(.L_x_97) ;  /* 0x0000004000a4d947 */ /* 0x006fea0003800000 */
.L_x_194:
[----:B-1----:R-:W-:Y:S01]  /*5440*/  @!P4 IADD3 R3, P0, PT, R36, 0x580, RZ ;  /* 0x000005802403c810 */ /* 0x002fe20007f1e0ff */
[----:B------:R-:W-:Y:S01]  /*5450*/  VOTEU.ALL UP1, P4 ;  /* 0x0000000000ff7886 */ /* 0x000fe20002020000 */
[----:B------:R-:W-:Y:S01]  /*5460*/  VOTEU.ALL UP2, P4 ;  /* 0x0000000000ff7886 */ /* 0x000fe20002040000 */
[----:B------:R-:W-:Y:S01]  /*5470*/  UMOV UR14, 0x0 ;  /* 0x00000000000e7882 */ /* 0x000fe20000000000 */
[----:B------:R-:W-:Y:S01]  /*5480*/  @!P4 R2UR UR9, R3 ;  /* 0x000000000309c2ca */ /* 0x000fe200000e0000 */
[----:B------:R-:W-:Y:S01]  /*5490*/  @!P4 IMAD.X R0, RZ, RZ, R37, P0 ;  /* 0x000000ffff00c224 */ /* 0x000fe200000e0625 */
[----:B------:R-:W-:Y:S01]  /*54a0*/  @!UP1 UIADD3 UR17, UPT, UPT, UR7, 0x78, URZ ;  /* 0x0000007807119890 */ /* 0x000fe2000fffe0ff */
[----:B------:R-:W-:Y:S01]  /*54b0*/  ISETP.NE.AND P0, PT, R27, 0x2, PT ;  /* 0x000000021b00780c */ /* 0x000fe20003f05270 */
[----:B------:R-:W-:Y:S01]  /*54c0*/  @!UP1 UIADD3 UR18, UPT, UPT, UR42, 0x30, URZ ;  /* 0x000000302a129890 */ /* 0x000fe2000fffe0ff */
[----:B------:R-:W-:Y:S01]  /*54d0*/  LOP3.LUT R32, R32, 0x1, RZ, 0x3c, !PT ;  /* 0x0000000120207812 */ /* 0x000fe200078e3cff */
[----:B------:R-:W-:Y:S01]  /*54e0*/  @!UP1 UIADD3 UR16, UPT, UPT, UR7, 0x3200, URZ ;  /* 0x0000320007109890 */ /* 0x000fe2000fffe0ff */
[----:B------:R-:W-:Y:S01]  /*54f0*/  @!P4 R2UR UR8, R0 ;  /* 0x000000000008c2ca */ /* 0x000fe200000e0000 */
[----:B------:R-:W-:Y:S01]  /*5500*/  UMOV UR15, 0x10000000 ;  /* 0x10000000000f7882 */ /* 0x000fe20000000000 */
[----:B------:R-:W-:Y:S01]  /*5510*/  UMOV UR19, UR43 ;  /* 0x0000002b00137c82 */ /* 0x000fe20008000000 */
[----:B------:R-:W-:Y:S01]  /*5520*/  UMOV UR20, UR36 ;  /* 0x0000002400147c82 */ /* 0x000fe20008000000 */
[----:B------:R-:W-:Y:S01]  /*5530*/  @!UP1 UIADD3 UR10, UPT, UPT, UR42, 0x70, URZ ;  /* 0x000000702a0a9890 */ /* 0x000fe2000fffe0ff */
[----:B------:R-:W-:Y:S01]  /*5540*/  SEL R0, RZ, 0x1, P0 ;  /* 0x00000001ff007807 */ /* 0x000fe20000000000 */
[----:B------:R-:W-:Y:S01]  /*5550*/  IMAD.U32 R10, RZ, RZ, UR9 ;  /* 0x00000009ff0a7e24 */ /* 0x000fe2000f8e00ff */
[----:B------:R-:W-:Y:S01]  /*5560*/  UMOV UR11, UR43 ;  /* 0x0000002b000b7c82 */ /* 0x000fe20008000000 */
[----:B------:R-:W-:Y:S01]  /*5570*/  UMOV UR12, UR36 ;  /* 0x00000024000c7c82 */ /* 0x000fe20008000000 */
[----:B------:R-:W-:Y:S01]  /*5580*/  UMOV UR9, UR17 ;  /* 0x0000001100097c82 */ /* 0x000fe20008000000 */
[----:B------:R-:W-:Y:S01]  /*5590*/  @P3 R2UR UR36, R24 ;  /* 0x00000000182432ca */ /* 0x000fe200000e0000 */
[----:B------:R-:W-:Y:S01]  /*55a0*/  IMAD.IADD R20, R8, 0x1, R58 ;  /* 0x0000000108147824 */ /* 0x000fe200078e023a */
[----:B------:R-:W-:Y:S01]  /*55b0*/  @!P4 R2UR UR22, R10 ;  /* 0x000000000a16c2ca */ /* 0x000fe200000e0000 */
[----:B------:R-:W-:Y:S01]  /*55c0*/  IMAD.U32 R11, RZ, RZ, UR8 ;  /* 0x00000008ff0b7e24 */ /* 0x000fe2000f8e00ff */
[----:B------:R-:W-:Y:S01]  /*55d0*/  @!UP1 UIADD3 UR8, UPT, UPT, UR7, 0x3a00, URZ ;  /* 0x00003a0007089890 */ /* 0x000fe2000fffe0ff */
[----:B------:R-:W-:Y:S01]  /*55e0*/  LOP3.LUT R25, R25, R0, RZ, 0x3c, !PT ;  /* 0x0000000019197212 */ /* 0x000fe200078e3cff */
[----:B------:R-:W-:Y:S01]  /*55f0*/  VOTEU.ALL UP1, P4 ;  /* 0x0000000000ff7886 */ /* 0x000fe20002020000 */
[----:B------:R-:W-:Y:S01]  /*5600*/  IMAD.IADD R21, R13, 0x1, R60 ;  /* 0x000000010d157824 */ /* 0x000fe200078e023c */
[----:B------:R-:W-:Y:S02]  /*5610*/  @!P4 R2UR UR23, R11 ;  /* 0x000000000b17c2ca */ /* 0x000fe400000e0000 */
[----:B------:R-:W-:Y:S11]  /*5620*/  SEL R27, R27, RZ, P0 ;  /* 0x000000ff1b1b7207 */ /* 0x000ff60000000000 */
[----:B------:R2:W-:Y:S01]  /*5630*/  @!UP2 UTMALDG.3D [UR16], [UR22], desc[UR14] ;  /* 0x00000e101600a5b4 */ /* 0x0005e20008011000 */
[----:B------:R2:W-:Y:S01]  /*5640*/  @!UP1 UTMALDG.3D [UR8], [UR22], desc[UR14] ;  /* 0x00000e08160095b4 */ /* 0x0005e20008011000 */
[----:B------:R2:W-:Y:S01]  /*5650*/  @!P4 SYNCS.ARRIVE.TRANS64.RED.A0TR RZ, [UR7+0x78], R23 ;  /* 0x00007817ffffc9a7 */ /* 0x0005e20008300407 */
[----:B------:R-:W-:Y:S01]  /*5660*/  UPLOP3.LUT UP1, UPT, UPT, UPT, UPT, 0x80, 0x8 ;  /* 0x000000000008789c */ /* 0x000fe20003f2f070 */
[----:B------:R-:W-:Y:S01]  /*5670*/  SYNCS.ARRIVE.TRANS64.RED.A1T0 RZ, [UR13], RZ ;  /* 0x000000ffffff79a7 */ /* 0x000fe2000810040d */
[----:B------:R-:W-:Y:S09]  /*5680*/  @P3 BRA `(.L_x_98) ;  /* 0xfffffff000303947 */ /* 0x000ff2000383ffff */
[----:B------:R-:W-:-:S04]  /*5690*/  SHF.L.U32 R3, R32, 0x1f, RZ ;  /* 0x0000001f20037819 */ /* 0x000fc800000006ff */
[----:B------:R-:W1:Y:S02]  /*56a0*/  SYNCS.PHASECHK.TRANS64.TRYWAIT P0, [UR7+0x80], R3 ;  /* 0x00008003ff0075a7 */ /* 0x000e640008001107 */
[----:B-1----:R-:W-:Y:S05]  /*56b0*/  @!P0 BRA `(.L_x_99) ;  /* 0x00000040001c8947 */ /* 0x002fea0003800000 */
.L_x_196:
[----:B------:R-:W4:Y:S02]  /*56c0*/  SYNCS.PHASECHK.TRANS64.TRYWAIT P0, [UR7+0x88], R3 ;  /* 0x00008803ff0075a7 */ /* 0x000f240008001107 */
[----:B----4-:R-:W-:Y:S05]  /*56d0*/  @!P0 BRA `(.L_x_100) ;  /* 0x00000040002c8947 */ /* 0x010fea0003800000 */
.L_x_198:
[----:B------:R-:W4:Y:S02]  /*56e0*/  SYNCS.PHASECHK.TRANS64.TRYWAIT P0, [UR7+0x90], R3 ;  /* 0x00009003ff0075a7 */ /* 0x000f240008001107 */
[----:B----4-:R-:W-:Y:S05]  /*56f0*/  @!P0 BRA `(.L_x_101) ;  /* 0x00000040003c8947 */ /* 0x010fea0003800000 */
.L_x_200:
[----:B-1----:R-:W-:-:S07]  /*5700*/  MOV R0, UR7 ;  /* 0x0000000700007c02 */ /* 0x002fce0008000f00 */
.L_x_102:
[----:B-1----:R-:W-:-:S04]  /*5710*/  SHF.L.U32 R3, R32, 0x1f, RZ ;  /* 0x0000001f20037819 */ /* 0x002fc800000006ff */
[----:B------:R1:W4:Y:S03]  /*5720*/  SYNCS.PHASECHK.TRANS64.TRYWAIT P0, [R0+URZ+0x98], R3 ;  /* 0x00009803000075a7 */ /* 0x00032600080011ff */
[----:B----4-:R-:W-:Y:S05]  /*5730*/  @!P0 NANOSLEEP.SYNCS 0x989680 ;  /* 0x009896800000895d */ /* 0x010fea0003900000 */
[----:B------:R-:W4:Y:S02]  /*5740*/  @!P0 SYNCS.PHASECHK.TRANS64 P0, [R0+URZ+0x98], R3 ;  /* 0x00009803000085a7 */ /* 0x000f2400080010ff */
[----:B--2-4-:R-:W-:Y:S05]  /*5750*/  @P0 EXIT ;  /* 0x000000000000094d */ /* 0x014fea0003800000 */
[----:B------:R-:W-:Y:S05]  /*5760*/  BRA `(.L_x_102) ;  /* 0xfffffffc00e87947 */ /* 0x000fea000383ffff */
.L_x_87:
[----:B------:R-:W-:-:S06]  /*5770*/  UISETP.GE.AND UP1, UPT, UR10, 0x4, UPT ;  /* 0x000000040a00788c */ /* 0x000fcc000bf26270 */
[----:B------:R-:W-:-:S13]  /*5780*/  PLOP3.LUT P0, PT, PT, PT, UP1, 0x80, 0x8 ;  /* 0x000000000008781c */ /* 0x000fda0003f0f018 */
[----:B------:R-:W-:Y:S05]  /*5790*/  @!P0 EXIT ;  /* 0x000000000000894d */ /* 0x000fea0003800000 */
[----:B------:R-:W-:Y:S01]  /*57a0*/  BAR.SYNC.DEFER_BLOCKING 0x6, 0xa0 ;  /* 0x0182800000007b1d */ /* 0x000fe20000010000 */
[----:B------:R-:W-:Y:S02]  /*57b0*/  IMAD.SHL.U32 R4, R66, 0x200000, RZ ;  /* 0x0020000042047824 */ /* 0x000fe400078e00ff */
[----:B------:R-:W-:Y:S02]  /*57c0*/  HFMA2 R71, -RZ, RZ, 0, 5.9604644775390625e-08 ;  /* 0x00000001ff477431 */ /* 0x000fe400000001ff */
[C---:B------:R-:W-:Y:S01]  /*57d0*/  IMAD.SHL.U32 R65, R72.reuse, 0x10, RZ ;  /* 0x0000001048417824 */ /* 0x040fe200078e00ff */
[----:B------:R-:W-:Y:S01]  /*57e0*/  MOV R69, RZ ;  /* 0x000000ff00457202 */ /* 0x000fe20000000f00 */
[----:B------:R-:W-:Y:S01]  /*57f0*/  IMAD.U32 R33, R72, 0x10000, RZ ;  /* 0x0001000048217824 */ /* 0x000fe200078e00ff */
[----:B------:R-:W-:Y:S01]  /*5800*/  UMOV UR48, 0x400 ;  /* 0x0000040000307882 */ /* 0x000fe20000000000 */
[----:B------:R-:W1:Y:S01]  /*5810*/  LDC R63, c[0x0][0x370] ;  /* 0x0000dc00ff3f7b82 */ /* 0x000e620000000800 */
[----:B------:R-:W-:Y:S01]  /*5820*/  ULEA UR48, UR37, UR48, 0x18 ;  /* 0x0000003025307291 */ /* 0x000fe2000f8ec0ff */
[----:B------:R-:W-:Y:S01]  /*5830*/  LOP3.LUT R4, R4, 0x200000, RZ, 0xc0, !PT ;  /* 0x0020000004047812 */ /* 0x000fe200078ec0ff */
[----:B------:R-:W-:Y:S01]  /*5840*/  IMAD.SHL.U32 R64, R72, 0x2, RZ ;  /* 0x0000000248407824 */ /* 0x000fe200078e00ff */
[C---:B------:R-:W-:Y:S01]  /*5850*/  LOP3.LUT R5, R65.reuse, 0x40, RZ, 0xc0, !PT ;  /* 0x0000004041057812 */ /* 0x040fe200078ec0ff */
[----:B------:R-:W-:Y:S01]  /*5860*/  IMAD.SHL.U32 R3, R66, 0x200, RZ ;  /* 0x0000020042037824 */ /* 0x000fe200078e00ff */
[----:B------:R-:W-:Y:S01]  /*5870*/  LOP3.LUT R2, R65, 0x5b0, RZ, 0xc0, !PT ;  /* 0x000005b041027812 */ /* 0x000fe200078ec0ff */
[----:B------:R-:W-:Y:S01]  /*5880*/  UIADD3 UR4, UPT, UPT, UR48, 0x200, URZ ;  /* 0x0000020030047890 */ /* 0x000fe2000fffe0ff */
[----:B------:R-:W2:Y:S01]  /*5890*/  LDC R28, c[0x0][0xb0c] ;  /* 0x0002c300ff1c7b82 */ /* 0x000ea20000000800 */
[----:B------:R-:W-:Y:S01]  /*58a0*/  LOP3.LUT R33, R4, 0x400000, R33, 0xf8, !PT ;  /* 0x0040000004217812 */ /* 0x000fe200078ef821 */
[----:B------:R-:W-:Y:S01]  /*58b0*/  IMAD.MOV.U32 R30, RZ, RZ, RZ ;  /* 0x000000ffff1e7224 */ /* 0x000fe200078e00ff */
[----:B------:R-:W-:Y:S01]  /*58c0*/  LOP3.LUT R64, R5, 0x8, R64, 0xf8, !PT ;  /* 0x0000000805407812 */ /* 0x000fe200078ef840 */
[----:B------:R-:W-:Y:S01]  /*58d0*/  IMAD.MOV.U32 R70, RZ, RZ, RZ ;  /* 0x000000ffff467224 */ /* 0x000fe200078e00ff */
[----:B------:R-:W-:Y:S01]  /*58e0*/  LOP3.LUT R3, R2, 0x200, R3, 0xf8, !PT ;  /* 0x0000020002037812 */ /* 0x000fe200078ef803 */
[----:B------:R-:W-:Y:S01]  /*58f0*/  IMAD.MOV.U32 R76, RZ, RZ, RZ ;  /* 0x000000ffff4c7224 */ /* 0x000fe200078e00ff */
[----:B------:R-:W-:Y:S01]  /*5900*/  LOP3.LUT P0, RZ, R65, 0x40, RZ, 0xc0, !PT ;  /* 0x0000004041ff7812 */ /* 0x000fe2000780c0ff */
[----:B------:R-:W3:Y:S01]  /*5910*/  LDC R61, c[0x0][0xb20] ;  /* 0x0002c800ff3d7b82 */ /* 0x000ee20000000800 */
[----:B------:R-:W4:Y:S01]  /*5920*/  LDS R0, [UR48+0x160] ;  /* 0x00016030ff007984 */ /* 0x000f220008000800 */
[----:B------:R-:W-:Y:S01]  /*5930*/  LOP3.LUT R64, R3, R64, RZ, 0xfc, !PT ;  /* 0x0000004003407212 */ /* 0x000fe200078efcff */
[----:B------:R-:W-:Y:S01]  /*5940*/  IMAD.U32 R67, RZ, RZ, UR4 ;  /* 0x00000004ff437e24 */ /* 0x000fe2000f8e00ff */
[----:B------:R-:W-:Y:S01]  /*5950*/  LOP3.LUT R72, R72, 0x60, RZ, 0xc0, !PT ;  /* 0x0000006048487812 */ /* 0x000fe200078ec0ff */
[----:B------:R-:W1:Y:S03]  /*5960*/  LDCU.64 UR52, c[0x0][0x348] ;  /* 0x00006900ff3477ac */ /* 0x000e660008000a00 */
[----:B------:R-:W1:Y:S01]  /*5970*/  LDC R27, c[0x0][0xb30] ;  /* 0x0002cc00ff1b7b82 */ /* 0x000e620000000800 */
[----:B------:R-:W1:Y:S01]  /*5980*/  LDCU.64 UR38, c[0x0][0x888] ;  /* 0x00011100ff2677ac */ /* 0x000e620008000a00 */
[----:B------:R-:W1:Y:S06]  /*5990*/  LDCU.64 UR44, c[0x0][0x890] ;  /* 0x00011200ff2c77ac */ /* 0x000e6c0008000a00 */
[----:B------:R-:W1:Y:S01]  /*59a0*/  LDC.64 R56, c[0x0][0xb10] ;  /* 0x0002c400ff387b82 */ /* 0x000e620000000a00 */
[----:B------:R-:W-:Y:S01]  /*59b0*/  UMOV UR49, URZ ;  /* 0x000000ff00317c82 */ /* 0x000fe20008000000 */
[----:B------:R-:W-:-:S06]  /*59c0*/  UMOV UR51, URZ ;  /* 0x000000ff00337c82 */ /* 0x000fcc0008000000 */
[----:B------:R-:W1:Y:S08]  /*59d0*/  LDC.64 R24, c[0x0][0xb18] ;  /* 0x0002c600ff187b82 */ /* 0x000e700000000a00 */
[----:B------:R-:W1:Y:S08]  /*59e0*/  LDC.64 R22, c[0x0][0xb28] ;  /* 0x0002ca00ff167b82 */ /* 0x000e700000000a00 */
[----:B------:R-:W1:Y:S01]  /*59f0*/  LDC.64 R54, c[0x0][0x8b0] ;  /* 0x00022c00ff367b82 */ /* 0x000e620000000a00 */
[----:B----4-:R-:W-:Y:S01]  /*5a00*/  IMAD.IADD R33, R0, 0x1, R33 ;  /* 0x0000000100217824 */ /* 0x010fe200078e0221 */
[----:B------:R-:W-:-:S06]  /*5a10*/  P2R R0, PR, RZ, 0x1 ;  /* 0x00000001ff007803 */ /* 0x000fcc0000000000 */
[----:B------:R-:W4:Y:S08]  /*5a20*/  LDC.64 R52, c[0x0][0x8a8] ;  /* 0x00022a00ff347b82 */ /* 0x000f300000000a00 */
[----:B--23--:R-:W1:Y:S02]  /*5a30*/  LDC R62, c[0x0][0x374] ;  /* 0x0000dd00ff3e7b82 */ /* 0x00ce640000000800 */
.L_x_146:
[C---:B------:R-:W-:Y:S02]  /*5a40*/  LEA R0, R76.reuse, UR48, 0x3 ;  /* 0x000000304c007c11 */ /* 0x040fe4000f8e18ff */
[----:B------:R-:W-:Y:S02]  /*5a50*/  SHF.L.U32 R3, R69, 0x1f, RZ ;  /* 0x0000001f45037819 */ /* 0x000fe400000006ff */
[----:B------:R-:W-:Y:S02]  /*5a60*/  LEA R16, R76, UR48, 0x4 ;  /* 0x000000304c107c11 */ /* 0x000fe4000f8e20ff */
[----:B------:R-:W2:Y:S02]  /*5a70*/  SYNCS.PHASECHK.TRANS64.TRYWAIT P0, [R0+URZ+0xb0], R3 ;  /* 0x0000b003000075a7 */ /* 0x000ea400080011ff */
[----:B-12---:R-:W-:Y:S05]  /*5a80*/  @!P0 BRA `(.L_x_103) ;  /* 0x0000003c00708947 */ /* 0x006fea0003800000 */
.L_x_201:
[----:B------:R-:W3:Y:S01]  /*5a90*/  LDC.64 R12, c[0x0][0xb10] ;  /* 0x0002c400ff0c7b82 */ /* 0x000ee20000000a00 */
[----:B------:R-:W4:Y:S01]  /*5aa0*/  LDS.128 R16, [R16+0x140] ;  /* 0x0001400010107984 */ /* 0x000f220000000c00 */
[----:B-1----:R-:W-:Y:S01]  /*5ab0*/  ISETP.NE.AND P1, PT, R27, 0x1, PT ;  /* 0x000000011b00780c */ /* 0x002fe20003f25270 */
[----:B--2---:R-:W-:Y:S01]  /*5ac0*/  VIADD R0, R0, 0xc0 ;  /* 0x000000c000007836 */ /* 0x004fe20000000000 */
[----:B------:R-:W-:Y:S04]  /*5ad0*/  ISETP.GE.AND P0, PT, R26, 0x1, PT ;  /* 0x000000011a00780c */ /* 0x000fe80003f06270 */
[----:B------:R-:W1:Y:S01]  /*5ae0*/  LDC.64 R10, c[0x0][0xb18] ;  /* 0x0002c600ff0a7b82 */ /* 0x000e620000000a00 */
[----:B------:R-:W-:Y:S01]  /*5af0*/  PRMT R0, RZ, 0x654, R0 ;  /* 0x00000654ff007816 */ /* 0x000fe20000000000 */
[----:B------:R-:W-:Y:S01]  /*5b00*/  @!PT LDS RZ, [RZ] ;  /* 0x00000000fffff984 */ /* 0x000fe20000000800 */
[----:B------:R-:W-:Y:S01]  /*5b10*/  @!PT LDS RZ, [RZ] ;  /* 0x00000000fffff984 */ /* 0x000fe20000000800 */
[----:B------:R-:W-:Y:S01]  /*5b20*/  @!PT LDS RZ, [RZ] ;  /* 0x00000000fffff984 */ /* 0x000fe20000000800 */
[----:B------:R-:W-:Y:S01]  /*5b30*/  @!PT LDS RZ, [RZ] ;  /* 0x00000000fffff984 */ /* 0x000fe20000000800 */
[----:B------:R2:W-:Y:S06]  /*5b40*/  MEMBAR.ALL.CTA ;  /* 0x0000000000007992 */ /* 0x0005ec0000008000 */
[----:B--2---:R-:W2:Y:S01]  /*5b50*/  FENCE.VIEW.ASYNC.S ;  /* 0x00000000000073c6 */ /* 0x004ea20000000000 */
[----:B------:R-:W1:Y:S08]  /*5b60*/  @!P1 LDC R14, c[0x0][0xb20] ;  /* 0x0002c800ff0e9b82 */ /* 0x000e700000000800 */
[----:B------:R-:W1:Y:S01]  /*5b70*/  @!P1 LDC R9, c[0x0][0xb0c] ;  /* 0x0002c300ff099b82 */ /* 0x000e620000000800 */
[----:B--2---:R2:W-:Y:S01]  /*5b80*/  SYNCS.ARRIVE.TRANS64.RED.A1T0 RZ, [R0+URZ], RZ ;  /* 0x000000ff00ff79a7 */ /* 0x0045e200081004ff */
[----:B----4-:R-:W-:Y:S04]  /*5b90*/  LOP3.LUT P4, RZ, R18, 0x1, RZ, 0xc0, !PT ;  /* 0x0000000112ff7812 */ /* 0x010fe8000788c0ff */
[----:B------:R-:W-:Y:S09]  /*5ba0*/  P2R R73, PR, RZ, 0x10 ;  /* 0x00000010ff497803 */ /* 0x000ff20000000000 */
[----:B------:R-:W-:Y:S02]  /*5bb0*/  @P4 MOV R31, R16 ;  /* 0x00000010001f4202 */ /* 0x000fe40000000f00 */
[----:B------:R-:W-:Y:S01]  /*5bc0*/  @P4 LOP3.LUT R29, R17, 0xffff, RZ, 0xc0, !PT ;  /* 0x0000ffff111d4812 */ /* 0x000fe200078ec0ff */
[----:B--23--:R-:W-:Y:S06]  /*5bd0*/  @!P0 BRA `(.L_x_104) ;  /* 0x0000000000a48947 */ /* 0x00cfec0003800000 */
[----:B------:R-:W-:Y:S01]  /*5be0*/  IMAD.HI.U32 R36, R62, R25, RZ ;  /* 0x000000193e247227 */ /* 0x000fe200078e00ff */
[----:B------:R-:W-:Y:S02]  /*5bf0*/  ISETP.NE.AND P0, PT, R24, 0x1, PT ;  /* 0x000000011800780c */ /* 0x000fe40003f05270 */
[----:B------:R-:W-:Y:S01]  /*5c00*/  ISETP.NE.AND P2, PT, R26, 0x1, PT ;  /* 0x000000011a00780c */ /* 0x000fe20003f45270 */
[-C--:B------:R-:W-:Y:S01]  /*5c10*/  IMAD.HI.U32 R34, R63, R56.reuse, RZ ;  /* 0x000000383f227227 */ /* 0x080fe200078e00ff */
[----:B------:R-:W-:Y:S02]  /*5c20*/  SHF.R.U32.HI R37, RZ, R61, R36 ;  /* 0x0000003dff257219 */ /* 0x000fe40000011624 */
[----:B------:R-:W-:Y:S01]  /*5c30*/  ISETP.NE.AND P3, PT, R28, 0x1, PT ;  /* 0x000000011c00780c */ /* 0x000fe20003f65270 */
[----:B------:R-:W-:Y:S01]  /*5c40*/  IMAD.HI.U32 R40, R29, R25, RZ ;  /* 0x000000191d287227 */ /* 0x000fe200078e00ff */
[----:B------:R-:W-:Y:S02]  /*5c50*/  SHF.R.U32.HI R34, RZ, R57, R34 ;  /* 0x00000039ff227219 */ /* 0x000fe40000011622 */
[----:B------:R-:W-:Y:S01]  /*5c60*/  SEL R3, R62, R37, !P0 ;  /* 0x000000253e037207 */ /* 0x000fe20004000000 */
[----:B------:R-:W-:Y:S01]  /*5c70*/  IMAD.HI.U32 R38, R31, R56, RZ ;  /* 0x000000381f267227 */ /* 0x000fe200078e00ff */
[----:B------:R-:W-:Y:S03]  /*5c80*/  SEL R7, R63, R34, !P3 ;  /* 0x000000223f077207 */ /* 0x000fe60005800000 */
[-C--:B------:R-:W-:Y:S01]  /*5c90*/  IMAD.HI.U32 R34, R3, R22.reuse, RZ ;  /* 0x0000001603227227 */ /* 0x080fe200078e00ff */
[----:B------:R-:W-:Y:S03]  /*5ca0*/  SHF.R.U32.HI R38, RZ, R57, R38 ;  /* 0x00000039ff267219 */ /* 0x000fe60000011626 */
[----:B------:R-:W-:Y:S01]  /*5cb0*/  IMAD.HI.U32 R36, R7, R22, RZ ;  /* 0x0000001607247227 */ /* 0x000fe200078e00ff */
[----:B------:R-:W-:Y:S02]  /*5cc0*/  @P2 SHF.R.U32.HI R3, RZ, R23, R34 ;  /* 0x00000017ff032219 */ /* 0x000fe40000011622 */
[----:B------:R-:W-:Y:S02]  /*5cd0*/  SHF.R.U32.HI R34, RZ, R61, R40 ;  /* 0x0000003dff227219 */ /* 0x000fe40000011628 */
[----:B------:R-:W-:Y:S01]  /*5ce0*/  @P2 SHF.R.U32.HI R7, RZ, R23, R36 ;  /* 0x00000017ff072219 */ /* 0x000fe20000011624 */
[C---:B------:R-:W-:Y:S01]  /*5cf0*/  IMAD R2, R26.reuse, R3, RZ ;  /* 0x000000031a027224 */ /* 0x040fe200078e02ff */
[----:B------:R-:W-:Y:S02]  /*5d00*/  SEL R5, R29, R34, !P0 ;  /* 0x000000221d057207 */ /* 0x000fe40004000000 */
[----:B------:R-:W-:Y:S01]  /*5d10*/  SEL R3, R31, R38, !P3 ;  /* 0x000000261f037207 */ /* 0x000fe20005800000 */
[----:B------:R-:W-:Y:S01]  /*5d20*/  IMAD R4, R26, R7, RZ ;  /* 0x000000071a047224 */ /* 0x000fe200078e02ff */
[C---:B------:R-:W-:Y:S01]  /*5d30*/  ISETP.GE.AND P0, PT, R5.reuse, R2, PT ;  /* 0x000000020500720c */ /* 0x040fe20003f06270 */
[----:B------:R-:W-:Y:S03]  /*5d40*/  IMAD.HI.U32 R6, R5, R22, RZ ;  /* 0x0000001605067227 */ /* 0x000fe600078e00ff */
[----:B------:R-:W-:Y:S01]  /*5d50*/  ISETP.GE.OR P0, PT, R3, R4, P0 ;  /* 0x000000040300720c */ /* 0x000fe20000706670 */
[----:B------:R-:W-:Y:S01]  /*5d60*/  IMAD.MOV R4, RZ, RZ, -R3 ;  /* 0x000000ffff047224 */ /* 0x000fe200078e0a03 */
[-C--:B------:R-:W-:Y:S03]  /*5d70*/  SHF.R.U32.HI R6, RZ, R23.reuse, R6 ;  /* 0x00000017ff067219 */ /* 0x080fe60000011606 */
[----:B------:R-:W-:Y:S01]  /*5d80*/  IMAD R31, R28, R4, R31 ;  /* 0x000000041c1f7224 */ /* 0x000fe200078e021f */
[----:B------:R-:W-:Y:S05]  /*5d90*/  SEL R15, R5, R6, !P2 ;  /* 0x00000006050f7207 */ /* 0x000fea0005000000 */
[----:B------:R-:W-:Y:S02]  /*5da0*/  IMAD.MOV R6, RZ, RZ, -R15 ;  /* 0x000000ffff067224 */ /* 0x000fe400078e0a0f */
[C---:B------:R-:W-:Y:S04]  /*5db0*/  @!P0 IMAD.HI.U32 R2, R3.reuse, R22, RZ ;  /* 0x0000001603028227 */ /* 0x040fe800078e00ff */
[----:B------:R-:W-:Y:S01]  /*5dc0*/  IMAD R6, R26, R6, R5 ;  /* 0x000000061a067224 */ /* 0x000fe200078e0205 */
[----:B------:R-:W-:Y:S04]  /*5dd0*/  @!P0 SHF.R.U32.HI R2, RZ, R23, R2 ;  /* 0x00000017ff028219 */ /* 0x000fe80000011602 */
[----:B------:R-:W-:Y:S02]  /*5de0*/  @!P0 SEL R0, R3, R2, !P2 ;  /* 0x0000000203008207 */ /* 0x000fe40005000000 */
[----:B------:R-:W-:Y:S02]  /*5df0*/  IADD3 R2, PT, PT, -R5, RZ, RZ ;  /* 0x000000ff05027210 */ /* 0x000fe40007ffe1ff */
[----:B------:R-:W-:Y:S01]  /*5e00*/  @!P0 IADD3 R8, PT, PT, R15, -R0, RZ ;  /* 0x800000000f088210 */ /* 0x000fe20007ffe0ff */
[----:B------:R-:W-:Y:S02]  /*5e10*/  @!P0 IMAD R0, R7, R6, R0 ;  /* 0x0000000607008224 */ /* 0x000fe400078e0200 */
[----:B------:R-:W-:Y:S02]  /*5e20*/  IMAD R29, R24, R2, R29 ;  /* 0x00000002181d7224 */ /* 0x000fe400078e021d */
[----:B------:R-:W-:Y:S02]  /*5e30*/  @!P0 IMAD R5, R8, R26, R3 ;  /* 0x0000001a08058224 */ /* 0x000fe400078e0203 */
[----:B------:R-:W-:Y:S04]  /*5e40*/  @!P0 IMAD.MOV.U32 R3, RZ, RZ, R0 ;  /* 0x000000ffff038224 */ /* 0x000fe800078e0000 */
[----:B------:R-:W-:Y:S02]  /*5e50*/  IMAD R31, R3, R28, R31 ;  /* 0x0000001c031f7224 */ /* 0x000fe400078e021f */
[----:B------:R-:W-:Y:S07]  /*5e60*/  IMAD R29, R5, R24, R29 ;  /* 0x00000018051d7224 */ /* 0x000fee00078e021d */
.L_x_104:
[----:B-1----:R-:W-:Y:S01]  /*5e70*/  @!P1 ISETP.NE.AND P0, PT, R10, 0x1, PT ;  /* 0x000000010a00980c */ /* 0x002fe20003f05270 */
[----:B------:R-:W-:Y:S01]  /*5e80*/  @!P1 IMAD.HI.U32 R3, R29, R11, RZ ;  /* 0x0000000b1d039227 */ /* 0x000fe200078e00ff */
[----:B------:R-:W-:Y:S01]  /*5e90*/  R2UR UR42, R21 ;  /* 0x00000000152a72ca */ /* 0x000fe200000e0000 */
[----:B------:R-:W-:Y:S01]  /*5ea0*/  BSSY.RECONVERGENT B6, `(.L_x_105) ;  /* 0x0000031000067945 */ /* 0x000fe20003800200 */
[----:B------:R-:W-:Y:S01]  /*5eb0*/  R2UR UR41, R20 ;  /* 0x00000000142972ca */ /* 0x000fe200000e0000 */
[----:B------:R-:W-:Y:S01]  /*5ec0*/  @!P1 IMAD.HI.U32 R0, R31, R12, RZ ;  /* 0x0000000c1f009227 */ /* 0x000fe200078e00ff */
[----:B------:R-:W-:Y:S02]  /*5ed0*/  @!P1 SHF.R.U32.HI R2, RZ, R14, R3 ;  /* 0x0000000eff029219 */ /* 0x000fe40000011603 */
[----:B------:R-:W-:Y:S01]  /*5ee0*/  @!P1 ISETP.NE.AND P2, PT, R9, 0x1, PT ;  /* 0x000000010900980c */ /* 0x000fe20003f45270 */
[----:B------:R-:W-:Y:S01]  /*5ef0*/  VIADD R76, R76, 0x1 ;  /* 0x000000014c4c7836 */ /* 0x000fe20000000000 */
[----:B------:R-:W-:Y:S02]  /*5f00*/  @!P1 SEL R2, R29, R2, !P0 ;  /* 0x000000021d029207 */ /* 0x000fe40004000000 */
[----:B------:R-:W-:Y:S02]  /*5f10*/  @!P1 SHF.R.U32.HI R0, RZ, R13, R0 ;  /* 0x0000000dff009219 */ /* 0x000fe40000011600 */
[----:B------:R-:W-:Y:S01]  /*5f20*/  LOP3.LUT P0, RZ, R67, 0x90, RZ, 0xc0, !PT ;  /* 0x0000009043ff7812 */ /* 0x000fe2000780c0ff */
[----:B------:R-:W-:Y:S01]  /*5f30*/  USHF.L.U32 UR42, UR42, 0x6, URZ ;  /* 0x000000062a2a7899 */ /* 0x000fe200080006ff */
[----:B------:R-:W-:Y:S01]  /*5f40*/  @!P1 SEL R3, R31, R0, !P2 ;  /* 0x000000001f039207 */ /* 0x000fe20005000000 */
[----:B------:R-:W-:Y:S01]  /*5f50*/  USHF.L.U32 UR41, UR41, 0x7, URZ ;  /* 0x0000000729297899 */ /* 0x000fe200080006ff */
[----:B------:R-:W-:Y:S03]  /*5f60*/  @P4 SHF.R.U32.HI R68, RZ, 0x10, R17 ;  /* 0x00000010ff444819 */ /* 0x000fe60000011611 */
[----:B------:R-:W-:Y:S02]  /*5f70*/  @!P1 IMAD.IADD R0, R2, 0x1, -R3 ;  /* 0x0000000102009824 */ /* 0x000fe400078e0a03 */
[----:B------:R-:W-:Y:S02]  /*5f80*/  @!P1 IMAD.IADD R2, R3, 0x1, -R2 ;  /* 0x0000000103029824 */ /* 0x000fe400078e0a02 */
[----:B------:R-:W-:Y:S02]  /*5f90*/  @!P1 IMAD R31, R0, R9, R31 ;  /* 0x00000009001f9224 */ /* 0x000fe400078e021f */
[----:B------:R-:W-:Y:S01]  /*5fa0*/  @!P1 IMAD R29, R2, R10, R29 ;  /* 0x0000000a021d9224 */ /* 0x000fe200078e021d */
[----:B------:R-:W-:Y:S06]  /*5fb0*/  @!P0 BRA `(.L_x_106) ;  /* 0x00000000007c8947 */ /* 0x000fec0003800000 */
[----:B------:R-:W1:Y:S01]  /*5fc0*/  LDCU.64 UR8, c[0x4][0x80] ;  /* 0x01001000ff0877ac */ /* 0x000e620008000a00 */
[----:B------:R-:W-:Y:S01]  /*5fd0*/  MOV R2, 0x0 ;  /* 0x0000000000027802 */ /* 0x000fe20000000f00 */
[----:B------:R-:W-:Y:S02]  /*5fe0*/  HFMA2 R12, -RZ, RZ, 0, 5.9604644775390625e-08 ;  /* 0x00000001ff0c7431 */ /* 0x000fe400000001ff */
[----:B------:R-:W-:Y:S01]  /*5ff0*/  IMAD.MOV.U32 R8, RZ, RZ, 0x70 ;  /* 0x00000070ff087424 */ /* 0x000fe200078e00ff */
[----:B------:R2:W3:Y:S01]  /*6000*/  LDC.64 R14, c[0x4][R2] ;  /* 0x01000000020e7b82 */ /* 0x0004e20000000a00 */
[----:B------:R-:W4:Y:S01]  /*6010*/  LDCU.64 UR6, c[0x4][0x88] ;  /* 0x01001100ff0677ac */ /* 0x000f220008000a00 */
[----:B------:R-:W-:Y:S01]  /*6020*/  IMAD.MOV.U32 R13, RZ, RZ, RZ ;  /* 0x000000ffff0d7224 */ /* 0x000fe200078e00ff */
[----:B------:R-:W2:Y:S01]  /*6030*/  LDCU.64 UR4, c[0x4][0x8] ;  /* 0x01000100ff0477ac */ /* 0x000ea20008000a00 */
[----:B-1----:R-:W-:Y:S01]  /*6040*/  MOV R5, UR9 ;  /* 0x0000000900057c02 */ /* 0x002fe20008000f00 */
[----:B------:R-:W-:Y:S01]  /*6050*/  IMAD.U32 R4, RZ, RZ, UR8 ;  /* 0x00000008ff047e24 */ /* 0x000fe2000f8e00ff */
[----:B----4-:R-:W-:Y:S01]  /*6060*/  MOV R7, UR7 ;  /* 0x0000000700077c02 */ /* 0x010fe20008000f00 */
[----:B------:R-:W-:Y:S01]  /*6070*/  IMAD.U32 R6, RZ, RZ, UR6 ;  /* 0x00000006ff067e24 */ /* 0x000fe2000f8e00ff */
[----:B--2---:R-:W-:Y:S01]  /*6080*/  MOV R11, UR5 ;  /* 0x00000005000b7c02 */ /* 0x004fe20008000f00 */
[----:B------:R-:W-:Y:S02]  /*6090*/  IMAD.U32 R10, RZ, RZ, UR4 ;  /* 0x00000004ff0a7e24 */ /* 0x000fe4000f8e00ff */
[----:B------:R-:W-:Y:S07]  /*60a0*/  LEPC R20, `(.L_x_107) ;  /* 0x000000001014794e */ /* 0x000fee0000000000 */
[----:B---3-5:R-:W-:Y:S05]  /*60b0*/  CALL.ABS.NOINC R14 ;  /* 0x000000000e007343 */ /* 0x028fea0003c00000 */
.L_x_107:
[----:B------:R-:W1:Y:S01]  /*60c0*/  LDCU.64 UR8, c[0x4][0x80] ;  /* 0x01001000ff0877ac */ /* 0x000e620008000a00 */
[----:B------:R-:W2:Y:S01]  /*60d0*/  LDC.64 R2, c[0x4][R2] ;  /* 0x0100000002027b82 */ /* 0x000ea20000000a00 */
[----:B------:R-:W-:Y:S02]  /*60e0*/  HFMA2 R12, -RZ, RZ, 0, 5.9604644775390625e-08 ;  /* 0x00000001ff0c7431 */ /* 0x000fe400000001ff */
[----:B------:R-:W-:Y:S02]  /*60f0*/  IMAD.MOV.U32 R8, RZ, RZ, 0x70 ;  /* 0x00000070ff087424 */ /* 0x000fe400078e00ff */
[----:B------:R-:W-:Y:S01]  /*6100*/  IMAD.MOV.U32 R13, RZ, RZ, RZ ;  /* 0x000000ffff0d7224 */ /* 0x000fe200078e00ff */
[----:B------:R-:W3:Y:S01]  /*6110*/  LDCU.64 UR6, c[0x4][0x88] ;  /* 0x01001100ff0677ac */ /* 0x000ee20008000a00 */
[----:B------:R-:W4:Y:S01]  /*6120*/  LDCU.64 UR4, c[0x4][0x8] ;  /* 0x01000100ff0477ac */ /* 0x000f220008000a00 */
[----:B-1----:R-:W-:Y:S02]  /*6130*/  MOV R4, UR8 ;  /* 0x0000000800047c02 */ /* 0x002fe40008000f00 */
[----:B------:R-:W-:Y:S02]  /*6140*/  MOV R5, UR9 ;  /* 0x0000000900057c02 */ /* 0x000fe40008000f00 */
[----:B---3--:R-:W-:Y:S01]  /*6150*/  MOV R7, UR7 ;  /* 0x0000000700077c02 */ /* 0x008fe20008000f00 */
[----:B------:R-:W-:Y:S01]  /*6160*/  IMAD.U32 R6, RZ, RZ, UR6 ;  /* 0x00000006ff067e24 */ /* 0x000fe2000f8e00ff */
[----:B----4-:R-:W-:Y:S01]  /*6170*/  MOV R11, UR5 ;  /* 0x00000005000b7c02 */ /* 0x010fe20008000f00 */
[----:B------:R-:W-:Y:S02]  /*6180*/  IMAD.U32 R10, RZ, RZ, UR4 ;  /* 0x00000004ff0a7e24 */ /* 0x000fe4000f8e00ff */
[----:B------:R-:W-:Y:S07]  /*6190*/  LEPC R20, `(.L_x_106) ;  /* 0x000000001014794e */ /* 0x000fee0000000000 */
[----:B--2---:R-:W-:Y:S05]  /*61a0*/  CALL.ABS.NOINC R2 ;  /* 0x0000000002007343 */ /* 0x004fea0003c00000 */
.L_x_106:
[----:B------:R-:W-:Y:S05]  /*61b0*/  BSYNC.RECONVERGENT B6 ;  /* 0x0000000000067941 */ /* 0x000fea0003800200 */
.L_x_105:
[----:B------:R-:W-:Y:S01]  /*61c0*/  ISETP.NE.U32.AND P4, PT, R54, RZ, PT ;  /* 0x000000ff3600720c */ /* 0x000fe20003f85070 */
[----:B------:R-:W-:Y:S01]  /*61d0*/  UISETP.NE.AND UP2, UPT, UR50, URZ, UPT ;  /* 0x000000ff3200728c */ /* 0x000fe2000bf45270 */
[----:B------:R-:W-:Y:S01]  /*61e0*/  ISETP.NE.U32.AND P2, PT, RZ, UR38, PT ;  /* 0x00000026ff007c0c */ /* 0x000fe2000bf45070 */
[----:B------:R-:W-:Y:S01]  /*61f0*/  UISETP.NE.U32.AND UP1, UPT, UR44, URZ, UPT ;  /* 0x000000ff2c00728c */ /* 0x000fe2000bf25070 */
[----:B------:R-:W-:Y:S01]  /*6200*/  ISETP.NE.AND.EX P4, PT, R55, RZ, PT, P4 ;  /* 0x000000ff3700720c */ /* 0x000fe20003f85340 */
[----:B------:R-:W-:Y:S01]  /*6210*/  UPLOP3.LUT UP0, UPT, UPT, UPT, UPT, 0x40, 0x4 ;  /* 0x000000000004789c */ /* 0x000fe20003f0e870 */
[----:B------:R-:W-:Y:S01]  /*6220*/  ISETP.NE.AND.EX P2, PT, RZ, UR39, PT, P2 ;  /* 0x00000027ff007c0c */ /* 0x000fe2000bf45320 */
[----:B------:R-:W-:Y:S01]  /*6230*/  UISETP.NE.AND.EX UP1, UPT, UR45, URZ, UPT, UP1 ;  /* 0x000000ff2d00728c */ /* 0x000fe2000bf25310 */
[----:B------:R-:W-:Y:S04]  /*6240*/  PLOP3.LUT P1, PT, PT, PT, UP2, 0x80, 0x8 ;  /* 0x000000000008781c */ /* 0x000fe80003f2f028 */
[----:B------:R-:W-:Y:S06]  /*6250*/  @UP2 UPLOP3.LUT UP0, UPT, UPT, UPT, UP1, 0x80, 0x8 ;  /* 0x000000000008289c */ /* 0x000fec0003f0f010 */
[----:B------:R-:W-:Y:S01]  /*6260*/  PLOP3.LUT P0, PT, PT, PT, UP0, 0x80, 0x8 ;  /* 0x000000000008781c */ /* 0x000fe20003f0f008 */
[----:B------:R-:W-:Y:S01]  /*6270*/  @!UPT UIADD3 URZ, UPT, UPT, URZ, URZ, URZ ;  /* 0x000000fffffff290 */ /* 0x000fe2000fffe0ff */
[----:B------:R-:W-:Y:S11]  /*6280*/  BRA.U !UP1, `(.L_x_108) ;  /* 0x0000000109387547 */ /* 0x000ff6000b800000 */
[----:B------:R-:W-:Y:S01]  /*6290*/  UISETP.NE.U32.AND UP0, UPT, UR38, URZ, UPT ;  /* 0x000000ff2600728c */ /* 0x000fe2000bf05070 */
[----:B------:R-:W-:Y:S02]  /*62a0*/  HFMA2 R0, -RZ, RZ, 0, 5.9604644775390625e-08 ;  /* 0x00000001ff007431 */ /* 0x000fe400000001ff */
[----:B------:R-:W-:Y:S01]  /*62b0*/  IMAD.MOV.U32 R59, RZ, RZ, 0x1 ;  /* 0x00000001ff3b7424 */ /* 0x000fe200078e00ff */
[----:B------:R-:W-:Y:S06]  /*62c0*/  UISETP.NE.AND.EX UP0, UPT, UR39, URZ, UPT, UP0 ;  /* 0x000000ff2700728c */ /* 0x000fec000bf05300 */
[----:B------:R-:W-:Y:S05]  /*62d0*/  PLOP3.LUT P3, PT, PT, PT, UP0, 0x80, 0x8 ;  /* 0x000000000008781c */ /* 0x000fea0003f6f008 */
[----:B------:R-:W1:Y:S01]  /*62e0*/  @UP0 LDCU.64 UR6, c[0x0][0x888] ;  /* 0x00011100ff0607ac */ /* 0x000e620008000a00 */
[----:B------:R-:W-:Y:S07]  /*62f0*/  @UP0 UIMAD UR4, UR36, UR44, URZ ;  /* 0x0000002c240402a4 */ /* 0x000fee000f8e02ff */
[----:B------:R-:W-:Y:S01]  /*6300*/  @!P3 PRMT R59, R0, 0x7610, R59 ;  /* 0x00007610003bb816 */ /* 0x000fe2000000003b */
[----:B-1----:R-:W-:Y:S03]  /*6310*/  @UP0 UIMAD.WIDE UR6, UR4, 0x4, UR6 ;  /* 0x00000004040608a5 */ /* 0x002fe6000f8e0206 */
[----:B------:R-:W1:Y:S03]  /*6320*/  @!UP0 LDCU UR4, c[0x0][0x880] ;  /* 0x00011000ff0487ac */ /* 0x000e660008000800 */
[----:B------:R-:W-:Y:S01]  /*6330*/  IMAD.U32 R2, RZ, RZ, UR6 ;  /* 0x00000006ff027e24 */ /* 0x000fe2000f8e00ff */
[----:B------:R-:W-:Y:S05]  /*6340*/  MOV R3, UR7 ;  /* 0x0000000700037c02 */ /* 0x000fea0008000f00 */
[----:B-----5:R2:W5:Y:S02]  /*6350*/  @P3 LDG.E R35, desc[UR46][R2.64] ;  /* 0x0000002e02233981 */ /* 0x020564000c1e1900 */
[----:B-12---:R-:W-:Y:S02]  /*6360*/  @!P3 IMAD.U32 R35, RZ, RZ, UR4 ;  /* 0x00000004ff23be24 */ /* 0x006fe4000f8e00ff */
.L_x_108:
[----:B------:R-:W-:Y:S05]  /*6370*/  @!P4 BRA `(.L_x_109) ;  /* 0x000000000020c947 */ /* 0x000fea0003800000 */
[----:B------:R-:W-:Y:S04]  /*6380*/  ISETP.NE.U32.AND P3, PT, R52, RZ, PT ;  /* 0x000000ff3400720c */ /* 0x000fe80003f65070 */
[----:B------:R-:W-:Y:S11]  /*6390*/  ISETP.NE.AND.EX P3, PT, R53, RZ, PT, P3 ;  /* 0x000000ff3500720c */ /* 0x000ff60003f65330 */
[----:B------:R-:W-:Y:S02]  /*63a0*/  @!UPT UIADD3 URZ, UPT, UPT, URZ, URZ, URZ ;  /* 0x000000fffffff290 */ /* 0x000fe4000fffe0ff */
[----:B------:R-:W1:Y:S01]  /*63b0*/  @P3 LDC.64 R2, c[0x0][0x8a8] ;  /* 0x00022a00ff023b82 */ /* 0x000e620000000a00 */
[----:B------:R-:W-:Y:S04]  /*63c0*/  @P3 IMAD R0, R54, UR36, RZ ;  /* 0x0000002436003c24 */ /* 0x000fe8000f8e02ff */
[----:B-1----:R-:W-:Y:S05]  /*63d0*/  @P3 IMAD.WIDE R2, R0, 0x4, R2 ;  /* 0x0000000400023825 */ /* 0x002fea00078e0202 */
[----:B-----5:R1:W5:Y:S02]  /*63e0*/  @P3 LDG.E R32, desc[UR46][R2.64] ;  /* 0x0000002e02203981 */ /* 0x020364000c1e1900 */
[----:B-1----:R-:W2:Y:S02]  /*63f0*/  @!P3 LDC R32, c[0x0][0x8a0] ;  /* 0x00022800ff20bb82 */ /* 0x002ea40000000800 */
.L_x_109:
[----:B-----5:R-:W-:Y:S01]  /*6400*/  FSETP.NEU.AND P3, PT, R35, RZ, PT ;  /* 0x000000ff2300720b */ /* 0x020fe20003f6d000 */
[----:B------:R-:W-:Y:S01]  /*6410*/  IMAD.SHL.U32 R77, R64, 0x2, RZ ;  /* 0x00000002404d7824 */ /* 0x000fe200078e00ff */
[----:B------:R-:W-:Y:S01]  /*6420*/  SEL R5, RZ, 0xffffffff, P2 ;  /* 0xffffffffff057807 */ /* 0x000fe20001000000 */
[----:B------:R-:W-:Y:S01]  /*6430*/  BSSY B1, `(.L_x_110) ;  /* 0x0000034000017945 */ /* 0x000fe20003800000 */
[----:B------:R-:W-:Y:S01]  /*6440*/  @P1 LOP3.LUT P2, RZ, R59, 0xff, RZ, 0xc0, !PT ;  /* 0x000000ff3bff1812 */ /* 0x000fe2000784c0ff */
[----:B------:R-:W-:Y:S01]  /*6450*/  IMAD.MOV.U32 R39, RZ, RZ, 0x1 ;  /* 0x00000001ff277424 */ /* 0x000fe200078e00ff */
[----:B------:R-:W-:Y:S01]  /*6460*/  @P1 SEL R0, RZ, 0xffffffff, P3 ;  /* 0xffffffffff001807 */ /* 0x000fe20001800000 */
[C---:B------:R-:W-:Y:S01]  /*6470*/  IMAD R34, R30.reuse, 0x40, R33 ;  /* 0x000000401e227824 */ /* 0x040fe200078e0221 */
[----:B------:R-:W-:Y:S01]  /*6480*/  LOP3.LUT R71, R71, 0x1, RZ, 0x3c, !PT ;  /* 0x0000000147477812 */ /* 0x000fe200078e3cff */
[----:B------:R-:W-:Y:S01]  /*6490*/  IMAD.MOV.U32 R38, RZ, RZ, RZ ;  /* 0x000000ffff267224 */ /* 0x000fe200078e00ff */
[----:B------:R-:W-:Y:S02]  /*64a0*/  @P0 SEL R0, R5, R0, !P2 ;  /* 0x0000000005000207 */ /* 0x000fe40005000000 */
[----:B------:R-:W-:Y:S02]  /*64b0*/  CS2R R50, SRZ ;  /* 0x0000000000327805 */ /* 0x000fe4000001ff00 */
[----:B------:R-:W-:Y:S02]  /*64c0*/  LEA R74, R30, UR48, 0x3 ;  /* 0x000000301e4a7c11 */ /* 0x000fe4000f8e18ff */
[----:B------:R-:W-:Y:S02]  /*64d0*/  CS2R R48, SRZ ;  /* 0x0000000000307805 */ /* 0x000fe4000001ff00 */
[----:B------:R-:W-:Y:S02]  /*64e0*/  @P1 LOP3.LUT R0, R0, 0x1, RZ, 0xc0, !PT ;  /* 0x0000000100001812 */ /* 0x000fe400078ec0ff */
[----:B------:R-:W-:Y:S02]  /*64f0*/  CS2R R42, SRZ ;  /* 0x00000000002a7805 */ /* 0x000fe4000001ff00 */
[----:B------:R-:W-:Y:S02]  /*6500*/  SHF.L.U32 R3, R70, 0x1f, RZ ;  /* 0x0000001f46037819 */ /* 0x000fe400000006ff */
[----:B------:R-:W-:Y:S02]  /*6510*/  CS2R R40, SRZ ;  /* 0x0000000000287805 */ /* 0x000fe4000001ff00 */
[----:B------:R-:W-:Y:S01]  /*6520*/  ISETP.NE.U32.OR P5, PT, R0, 0x1, !P1 ;  /* 0x000000010000780c */ /* 0x000fe20004fa5470 */
[----:B------:R-:W-:Y:S01]  /*6530*/  VIADD R82, R77, UR48 ;  /* 0x000000304d527c36 */ /* 0x000fe20008000000 */
[----:B------:R-:W-:Y:S02]  /*6540*/  PLOP3.LUT P2, PT, PT, PT, UP1, 0x80, 0x8 ;  /* 0x000000000008781c */ /* 0x000fe40003f4f018 */
[----:B------:R-:W-:Y:S02]  /*6550*/  SEL R0, RZ, 0xffffffff, P3 ;  /* 0xffffffffff007807 */ /* 0x000fe40001800000 */
[----:B------:R-:W-:Y:S02]  /*6560*/  LOP3.LUT P3, R75, R59, 0xff, RZ, 0xc0, !PT ;  /* 0x000000ff3b4b7812 */ /* 0x000fe4000786c0ff */
[----:B------:R-:W-:Y:S05]  /*6570*/  P2R R78, PR, RZ, 0x20 ;  /* 0x00000020ff4e7803 */ /* 0x000fea0000000000 */
[----:B------:R-:W-:Y:S02]  /*6580*/  @P5 SHF.L.U32 R2, R71, 0x1f, RZ ;  /* 0x0000001f47025819 */ /* 0x000fe400000006ff */
[----:B------:R-:W-:Y:S02]  /*6590*/  @P2 SEL R0, R5, R0, !P3 ;  /* 0x0000000005002207 */ /* 0x000fe40005800000 */
[----:B------:R-:W1:Y:S02]  /*65a0*/  @P5 SYNCS.PHASECHK.TRANS64.TRYWAIT P1, [UR48+0x60], R2 ;  /* 0x00006002ff0055a7 */ /* 0x000e640008021130 */
[----:B------:R-:W-:Y:S04]  /*65b0*/  LOP3.LUT R0, R0, 0x1, RZ, 0xc0, !PT ;  /* 0x0000000100007812 */ /* 0x000fe800078ec0ff */
[----:B------:R-:W-:Y:S04]  /*65c0*/  ISETP.NE.U32.AND P4, PT, R0, 0x1, PT ;  /* 0x000000010000780c */ /* 0x000fe80003f85070 */
[----:B------:R-:W-:Y:S01]  /*65d0*/  P2R R80, PR, RZ, 0x10 ;  /* 0x00000010ff507803 */ /* 0x000fe20000000000 */
[----:B------:R3:W4:Y:S01]  /*65e0*/  SYNCS.PHASECHK.TRANS64.TRYWAIT P0, [R74+URZ+0xd0], R3 ;  /* 0x0000d0034a0075a7 */ /* 0x00072200080011ff */
[----:B-1----:R-:W-:Y:S01]  /*65f0*/  @P5 SEL R39, RZ, 0x1, !P1 ;  /* 0x00000001ff275807 */ /* 0x002fe20004800000 */
[----:B---3--:R-:W-:Y:S06]  /*6600*/  @!P5 BRA `(.L_x_111) ;  /* 0x000000000058d947 */ /* 0x008fec0003800000 */
[C---:B------:R-:W-:Y:S01]  /*6610*/  VIADD R0, R82.reuse, 0x200 ;  /* 0x0000020052007836 */ /* 0x040fe20000000000 */
[----:B------:R-:W-:Y:S01]  /*6620*/  LOP3.LUT P5, RZ, R65, 0x40, RZ, 0xc0, !PT ;  /* 0x0000004041ff7812 */ /* 0x000fe200078ac0ff */
[----:B------:R-:W-:Y:S01]  /*6630*/  BSSY B0, `(.L_x_112) ;  /* 0x000000e000007945 */ /* 0x000fe20003800000 */
[----:B------:R-:W-:Y:S01]  /*6640*/  ISETP.NE.AND P2, PT, R39, RZ, PT ;  /* 0x000000ff2700720c */ /* 0x000fe20003f45270 */
[----:B------:R-:W-:Y:S01]  /*6650*/  @P4 VIADD R2, R82, 0x210 ;  /* 0x0000021052024836 */ /* 0x000fe20000000000 */
[----:B------:R-:W-:Y:S01]  /*6660*/  PLOP3.LUT P1, PT, PT, PT, PT, 0x8, 0x80 ;  /* 0x000000000080781c */ /* 0x000fe20003f2e170 */
[----:B------:R-:W-:Y:S01]  /*6670*/  IMAD.MOV.U32 R51, RZ, RZ, RZ ;  /* 0x000000ffff337224 */ /* 0x000fe200078e00ff */
[----:B------:R-:W-:Y:S02]  /*6680*/  @P4 PLOP3.LUT P1, PT, P5, PT, PT, 0x80, 0x8 ;  /* 0x000000000008481c */ /* 0x000fe40002f2f070 */
[----:B------:R-:W-:Y:S02]  /*6690*/  CS2R R48, SRZ ;  /* 0x0000000000307805 */ /* 0x000fe4000001ff00 */
[----:B------:R-:W-:Y:S02]  /*66a0*/  CS2R R42, SRZ ;  /* 0x00000000002a7805 */ /* 0x000fe4000001ff00 */
[----:B------:R-:W-:Y:S07]  /*66b0*/  CS2R R40, SRZ ;  /* 0x0000000000287805 */ /* 0x000fee000001ff00 */
[----:B------:R-:W-:Y:S01]  /*66c0*/  @P1 VIADD R2, R0, 0xfffffff0 ;  /* 0xfffffff000021836 */ /* 0x000fe20000000000 */
[----:B------:R-:W-:Y:S06]  /*66d0*/  @P2 BRA `(.L_x_113) ;  /* 0x00000000000c2947 */ /* 0x000fec0003800000 */
[----:B------:R-:W-:Y:S04]  /*66e0*/  SHF.L.U32 R5, R71, 0x1f, RZ ;  /* 0x0000001f47057819 */ /* 0x000fe800000006ff */
[----:B------:R-:W1:Y:S02]  /*66f0*/  SYNCS.PHASECHK.TRANS64.TRYWAIT P1, [UR48+0x60], R5 ;  /* 0x00006005ff0075a7 */ /* 0x000e640008021130 */
[----:B-1----:R-:W-:Y:S05]  /*6700*/  @!P1 BRA `(.L_x_114) ;  /* 0x0000003000649947 */ /* 0x002fea0003800000 */
.L_x_113:
[----:B------:R-:W-:Y:S05]  /*6710*/  BSYNC B0 ;  /* 0x0000000000007941 */ /* 0x000fea0003800000 */
.L_x_112:
[----:B------:R-:W-:Y:S01]  /*6720*/  ISETP.NE.AND P1, PT, R80, RZ, PT ;  /* 0x000000ff5000720c */ /* 0x000fe20003f25270 */
[----:B------:R-:W-:Y:S11]  /*6730*/  HFMA2 R38, -RZ, RZ, 0, 5.9604644775390625e-08 ;  /* 0x00000001ff267431 */ /* 0x000ff600000001ff */
[----:B------:R-:W-:Y:S01]  /*6740*/  @!UPT UIADD3 URZ, UPT, UPT, URZ, URZ, URZ ;  /* 0x000000fffffff290 */ /* 0x000fe2000fffe0ff */
[----:B------:R3:W1:Y:S04]  /*6750*/  @P1 LDS.128 R48, [R2] ;  /* 0x0000000002301984 */ /* 0x0006680000000c00 */
[----:B------:R3:W1:Y:S02]  /*6760*/  @P1 LDS.128 R40, [R77+UR48+0x200] ;  /* 0x000200304d281984 */ /* 0x0006640008000c00 */
.L_x_111:
[----:B------:R-:W-:Y:S05]  /*6770*/  BSYNC B1 ;  /* 0x0000000000017941 */ /* 0x000fea0003800000 */
.L_x_110:
[----:B-1----:R-:W-:Y:S04]  /*6780*/  SHF.R.U32.HI R5, RZ, 0x15, R34 ;  /* 0x00000015ff057819 */ /* 0x002fe80000011622 */
[----:B------:R-:W-:Y:S01]  /*6790*/  LOP3.LUT P1, RZ, R5, 0x3, R66, 0x48, !PT ;  /* 0x0000000305ff7812 */ /* 0x000fe20007824842 */
[----:B------:R-:W-:Y:S01]  /*67a0*/  @!UPT UIADD3 URZ, UPT, UPT, URZ, URZ, URZ ;  /* 0x000000fffffff290 */ /* 0x000fe2000fffe0ff */
[----:B----4-:R-:W-:Y:S11]  /*67b0*/  @P0 BRA `(.L_x_115) ;  /* 0x0000000000080947 */ /* 0x010ff60003800000 */
[----:B------:R-:W1:Y:S02]  /*67c0*/  SYNCS.PHASECHK.TRANS64.TRYWAIT P0, [R74+URZ+0xd0], R3 ;  /* 0x0000d0034a0075a7 */ /* 0x000e6400080011ff */
[----:B-1----:R-:W-:Y:S05]  /*67d0*/  @!P0 BRA `(.L_x_116) ;  /* 0x0000003000488947 */ /* 0x002fea0003800000 */
.L_x_115:
[----:B------:R-:W-:Y:S05]  /*67e0*/  @!P1 BRA `(.L_x_117) ;  /* 0x0000000000409947 */ /* 0x000fea0003800000 */
[----:B------:R-:W4:Y:S01]  /*67f0*/  LDCU.64 UR8, c[0x4][0x70] ;  /* 0x01000e00ff0877ac */ /* 0x000f220008000a00 */
[----:B-1----:R-:W-:Y:S01]  /*6800*/  MOV R3, 0x0 ;  /* 0x0000000000037802 */ /* 0x002fe20000000f00 */
[----:B------:R-:W-:Y:S02]  /*6810*/  HFMA2 R12, -RZ, RZ, 0, 5.9604644775390625e-08 ;  /* 0x00000001ff0c7431 */ /* 0x000fe400000001ff */
[----:B------:R-:W-:Y:S02]  /*6820*/  IMAD.MOV.U32 R8, RZ, RZ, 0x192 ;  /* 0x00000192ff087424 */ /* 0x000fe400078e00ff */
[----:B------:R-:W-:Y:S01]  /*6830*/  IMAD.MOV.U32 R13, RZ, RZ, RZ ;  /* 0x000000ffff0d7224 */ /* 0x000fe200078e00ff */
[----:B------:R-:W1:Y:S01]  /*6840*/  LDCU.64 UR6, c[0x4][0x78] ;  /* 0x01000f00ff0677ac */ /* 0x000e620008000a00 */
[----:B---3--:R-:W3:Y:S01]  /*6850*/  LDC.64 R2, c[0x4][R3] ;  /* 0x0100000003027b82 */ /* 0x008ee20000000a00 */
[----:B------:R-:W5:Y:S01]  /*6860*/  LDCU.64 UR4, c[0x4][0x10] ;  /* 0x01000200ff0477ac */ /* 0x000f620008000a00 */
[----:B----4-:R-:W-:Y:S01]  /*6870*/  MOV R5, UR9 ;  /* 0x0000000900057c02 */ /* 0x010fe20008000f00 */
[----:B------:R-:W-:Y:S01]  /*6880*/  IMAD.U32 R4, RZ, RZ, UR8 ;  /* 0x00000008ff047e24 */ /* 0x000fe2000f8e00ff */
[----:B-1----:R-:W-:Y:S01]  /*6890*/  MOV R7, UR7 ;  /* 0x0000000700077c02 */ /* 0x002fe20008000f00 */
[----:B------:R-:W-:Y:S01]  /*68a0*/  IMAD.U32 R6, RZ, RZ, UR6 ;  /* 0x00000006ff067e24 */ /* 0x000fe2000f8e00ff */
[----:B-----5:R-:W-:Y:S01]  /*68b0*/  MOV R11, UR5 ;  /* 0x00000005000b7c02 */ /* 0x020fe20008000f00 */
[----:B------:R-:W-:Y:S02]  /*68c0*/  IMAD.U32 R10, RZ, RZ, UR4 ;  /* 0x00000004ff0a7e24 */ /* 0x000fe4000f8e00ff */
[----:B------:R-:W-:Y:S07]  /*68d0*/  LEPC R20, `(.L_x_117) ;  /* 0x000000001014794e */ /* 0x000fee0000000000 */
[----:B--23--:R-:W-:Y:S05]  /*68e0*/  CALL.ABS.NOINC R2 ;  /* 0x0000000002007343 */ /* 0x00cfea0003c00000 */
.L_x_117:
[----:B------:R-:W-:Y:S01]  /*68f0*/  SHF.L.U32 R20, R40, 0x10, RZ ;  /* 0x0000001028147819 */ /* 0x000fe200000006ff */
[----:B------:R-:W-:Y:S05]  /*6900*/  WARPSYNC.ALL ;  /* 0x0000000000007948 */ /* 0x000fea0003800000 */
[----:B------:R-:W-:Y:S01]  /*6910*/  R2UR UR4, R34 ;  /* 0x00000000220472ca */ /* 0x000fe200000e0000 */
[----:B------:R-:W-:Y:S01]  /*6920*/  BSSY.RECONVERGENT B0, `(.L_x_118) ;  /* 0x0000056000007945 */ /* 0x000fe20003800200 */
[----:B------:R-:W-:Y:S02]  /*6930*/  LOP3.LUT R21, R40, 0xffff0000, RZ, 0xc0, !PT ;  /* 0xffff000028157812 */ /* 0x000fe400078ec0ff */
[----:B------:R-:W-:Y:S02]  /*6940*/  LOP3.LUT R36, R41, 0xffff0000, RZ, 0xc0, !PT ;  /* 0xffff000029247812 */ /* 0x000fe400078ec0ff */
[----:B------:R-:W-:Y:S02]  /*6950*/  SHF.L.U32 R37, R43, 0x10, RZ ;  /* 0x000000102b257819 */ /* 0x000fe400000006ff */
[----:B------:R-:W-:Y:S02]  /*6960*/  MOV R81, 0x10 ;  /* 0x0000001000517802 */ /* 0x000fe40000000f00 */
[----:B------:R-:W-:Y:S02]  /*6970*/  LOP3.LUT P6, RZ, R65, 0x40, RZ, 0xc0, !PT ;  /* 0x0000004041ff7812 */ /* 0x000fe400078cc0ff */
[----:B------:R-:W-:Y:S01]  /*6980*/  ISETP.NE.AND P0, PT, R72, RZ, PT ;  /* 0x000000ff4800720c */ /* 0x000fe20003f05270 */
[----:B------:R-:W2:Y:S01]  /*6990*/  LDTM.x16 R4, tmem[UR4] ;  /* 0x00000004000479ee */ /* 0x000ea20008240000 */
[----:B------:R-:W-:Y:S04]  /*69a0*/  SEL R81, R81, 0xfffffff0, !P6 ;  /* 0xfffffff051517807 */ /* 0x000fe80007000000 */
[----:B------:R-:W-:Y:S01]  /*69b0*/  IADD3 R79, PT, PT, R82, R81, RZ ;  /* 0x00000051524f7210 */ /* 0x000fe20007ffe0ff */
[C---:B--2---:R-:W-:Y:S01]  /*69c0*/  FMUL R0, R32.reuse, R4 ;  /* 0x0000000420007220 */ /* 0x044fe20000400000 */
[C---:B---3--:R-:W-:Y:S01]  /*69d0*/  FMUL R2, R32.reuse, R5 ;  /* 0x0000000520027220 */ /* 0x048fe20000400000 */
[C---:B-1----:R-:W-:Y:S01]  /*69e0*/  FMUL R3, R32.reuse, R6 ;  /* 0x0000000620037220 */ /* 0x042fe20000400000 */
[----:B------:R-:W-:Y:S01]  /*69f0*/  FMUL R7, R32, R7 ;  /* 0x0000000720077220 */ /* 0x000fe20000400000 */
[----:B------:R-:W-:Y:S01]  /*6a00*/  FFMA R0, R35, R20, R0 ;  /* 0x0000001423007223 */ /* 0x000fe20000000000 */
[----:B------:R-:W-:Y:S01]  /*6a10*/  SHF.L.U32 R20, R41, 0x10, RZ ;  /* 0x0000001029147819 */ /* 0x000fe200000006ff */
[C---:B------:R-:W-:Y:S01]  /*6a20*/  FFMA R2, R35.reuse, R21, R2 ;  /* 0x0000001523027223 */ /* 0x040fe20000000002 */
[----:B------:R-:W-:Y:S01]  /*6a30*/  SHF.L.U32 R21, R42, 0x10, RZ ;  /* 0x000000102a157819 */ /* 0x000fe200000006ff */
[C---:B------:R-:W-:Y:S01]  /*6a40*/  FMUL R4, R32.reuse, R8 ;  /* 0x0000000820047220 */ /* 0x040fe20000400000 */
[----:B------:R-:W-:Y:S01]  /*6a50*/  FMUL R5, R32, R9 ;  /* 0x0000000920057220 */ /* 0x000fe20000400000 */
[C---:B------:R-:W-:Y:S01]  /*6a60*/  FFMA R3, R35.reuse, R20, R3 ;  /* 0x0000001423037223 */ /* 0x040fe20000000003 */
[----:B------:R-:W-:Y:S01]  /*6a70*/  LOP3.LUT R20, R42, 0xffff0000, RZ, 0xc0, !PT ;  /* 0xffff00002a147812 */ /* 0x000fe200078ec0ff */
[----:B------:R-:W-:Y:S01]  /*6a80*/  FFMA R7, R35, R36, R7 ;  /* 0x0000002423077223 */ /* 0x000fe20000000007 */
[----:B------:R-:W-:Y:S01]  /*6a90*/  LOP3.LUT R36, R43, 0xffff0000, RZ, 0xc0, !PT ;  /* 0xffff00002b247812 */ /* 0x000fe200078ec0ff */
[----:B------:R-:W-:Y:S01]  /*6aa0*/  FMUL R6, R32, R10 ;  /* 0x0000000a20067220 */ /* 0x000fe20000400000 */
[----:B------:R-:W-:Y:S01]  /*6ab0*/  F2FP.BF16.F32.PACK_AB R44, R2, R0 ;  /* 0x00000000022c723e */ /* 0x000fe200000010ff */
[----:B------:R-:W-:Y:S01]  /*6ac0*/  FMUL R11, R32, R11 ;  /* 0x0000000b200b7220 */ /* 0x000fe20000400000 */
[----:B------:R-:W-:Y:S01]  /*6ad0*/  F2FP.BF16.F32.PACK_AB R45, R7, R3 ;  /* 0x00000003072d723e */ /* 0x000fe200000010ff */
[C---:B------:R-:W-:Y:S01]  /*6ae0*/  FFMA R4, R35.reuse, R21, R4 ;  /* 0x0000001523047223 */ /* 0x040fe20000000004 */
[C---:B------:R-:W-:Y:S01]  /*6af0*/  FFMA R5, R35.reuse, R20, R5 ;  /* 0x0000001423057223 */ /* 0x040fe20000000005 */
[C---:B------:R-:W-:Y:S01]  /*6b00*/  FFMA R6, R35.reuse, R37, R6 ;  /* 0x0000002523067223 */ /* 0x040fe20000000006 */
[----:B------:R-:W-:Y:S01]  /*6b10*/  SHF.L.U32 R20, R48, 0x10, RZ ;  /* 0x0000001030147819 */ /* 0x000fe200000006ff */
[----:B------:R-:W-:Y:S01]  /*6b20*/  FFMA R11, R35, R36, R11 ;  /* 0x00000024230b7223 */ /* 0x000fe2000000000b */
[----:B------:R-:W-:Y:S01]  /*6b30*/  FMUL R8, R32, R12 ;  /* 0x0000000c20087220 */ /* 0x000fe20000400000 */
[----:B------:R-:W-:Y:S01]  /*6b40*/  LOP3.LUT R36, R48, 0xffff0000, RZ, 0xc0, !PT ;  /* 0xffff000030247812 */ /* 0x000fe200078ec0ff */
[C---:B------:R-:W-:Y:S01]  /*6b50*/  FMUL R9, R32.reuse, R13 ;  /* 0x0000000d20097220 */ /* 0x040fe20000400000 */
[----:B------:R-:W-:Y:S01]  /*6b60*/  SHF.L.U32 R21, R49, 0x10, RZ ;  /* 0x0000001031157819 */ /* 0x000fe200000006ff */
[C---:B------:R-:W-:Y:S01]  /*6b70*/  FMUL R10, R32.reuse, R14 ;  /* 0x0000000e200a7220 */ /* 0x040fe20000400000 */
[----:B------:R-:W-:Y:S01]  /*6b80*/  FFMA R8, R35, R20, R8 ;  /* 0x0000001423087223 */ /* 0x000fe20000000008 */
[----:B------:R-:W-:Y:S01]  /*6b90*/  LOP3.LUT R20, R49, 0xffff0000, RZ, 0xc0, !PT ;  /* 0xffff000031147812 */ /* 0x000fe200078ec0ff */
[C---:B------:R-:W-:Y:S01]  /*6ba0*/  FFMA R9, R35.reuse, R36, R9 ;  /* 0x0000002423097223 */ /* 0x040fe20000000009 */
[----:B------:R-:W-:Y:S01]  /*6bb0*/  FMUL R15, R32, R15 ;  /* 0x0000000f200f7220 */ /* 0x000fe20000400000 */
[C---:B------:R-:W-:Y:S01]  /*6bc0*/  FFMA R10, R35.reuse, R21, R10 ;  /* 0x00000015230a7223 */ /* 0x040fe2000000000a */
[----:B------:R-:W-:Y:S01]  /*6bd0*/  SHF.L.U32 R21, R50, 0x10, RZ ;  /* 0x0000001032157819 */ /* 0x000fe200000006ff */
[----:B------:R-:W-:Y:S01]  /*6be0*/  FMUL R12, R32, R16 ;  /* 0x00000010200c7220 */ /* 0x000fe20000400000 */
[----:B------:R-:W-:Y:S01]  /*6bf0*/  LOP3.LUT R36, R50, 0xffff0000, RZ, 0xc0, !PT ;  /* 0xffff000032247812 */ /* 0x000fe200078ec0ff */
[----:B------:R-:W-:Y:S01]  /*6c00*/  FFMA R15, R35, R20, R15 ;  /* 0x00000014230f7223 */ /* 0x000fe2000000000f */
[C---:B------:R-:W-:Y:S01]  /*6c10*/  FMUL R13, R32.reuse, R17 ;  /* 0x00000011200d7220 */ /* 0x040fe20000400000 */
[C---:B------:R-:W-:Y:S01]  /*6c20*/  SHF.L.U32 R37, R51.reuse, 0x10, RZ ;  /* 0x0000001033257819 */ /* 0x040fe200000006ff */
[C---:B------:R-:W-:Y:S01]  /*6c30*/  FMUL R14, R32.reuse, R18 ;  /* 0x00000012200e7220 */ /* 0x040fe20000400000 */
[----:B------:R-:W-:Y:S01]  /*6c40*/  LOP3.LUT R20, R51, 0xffff0000, RZ, 0xc0, !PT ;  /* 0xffff000033147812 */ /* 0x000fe200078ec0ff */
[----:B------:R-:W-:Y:S01]  /*6c50*/  FMUL R19, R32, R19 ;  /* 0x0000001320137220 */ /* 0x000fe20000400000 */
[----:B------:R-:W-:Y:S01]  /*6c60*/  F2FP.BF16.F32.PACK_AB R46, R5, R4 ;  /* 0x00000004052e723e */ /* 0x000fe200000010ff */
[----:B------:R-:W-:Y:S01]  /*6c70*/  FFMA R12, R35, R21, R12 ;  /* 0x00000015230c7223 */ /* 0x000fe2000000000c */
[----:B------:R-:W-:Y:S01]  /*6c80*/  F2FP.BF16.F32.PACK_AB R47, R11, R6 ;  /* 0x000000060b2f723e */ /* 0x000fe200000010ff */
[C---:B------:R-:W-:Y:S01]  /*6c90*/  FFMA R13, R35.reuse, R36, R13 ;  /* 0x00000024230d7223 */ /* 0x040fe2000000000d */
[C---:B------:R-:W-:Y:S01]  /*6ca0*/  FFMA R14, R35.reuse, R37, R14 ;  /* 0x00000025230e7223 */ /* 0x040fe2000000000e */
[----:B------:R-:W-:Y:S01]  /*6cb0*/  FFMA R19, R35, R20, R19 ;  /* 0x0000001423137223 */ /* 0x000fe20000000013 */
[----:B------:R-:W-:Y:S01]  /*6cc0*/  F2FP.BF16.F32.PACK_AB R84, R9, R8 ;  /* 0x000000080954723e */ /* 0x000fe200000010ff */
[----:B------:R1:W-:Y:S01]  /*6cd0*/  STS.128 [R77+UR48+0x200], R44 ;  /* 0x0002002c4d007988 */ /* 0x0003e20008000c30 */
[----:B------:R-:W-:Y:S02]  /*6ce0*/  F2FP.BF16.F32.PACK_AB R85, R15, R10 ;  /* 0x0000000a0f55723e */ /* 0x000fe400000010ff */
[----:B------:R-:W-:Y:S02]  /*6cf0*/  F2FP.BF16.F32.PACK_AB R86, R13, R12 ;  /* 0x0000000c0d56723e */ /* 0x000fe400000010ff */
[----:B------:R-:W-:Y:S05]  /*6d00*/  F2FP.BF16.F32.PACK_AB R87, R19, R14 ;  /* 0x0000000e1357723e */ /* 0x000fea00000010ff */
[----:B------:R1:W-:Y:S01]  /*6d10*/  STS.128 [R79+0x200], R84 ;  /* 0x000200544f007388 */ /* 0x0003e20000000c00 */
[----:B------:R-:W-:Y:S01]  /*6d20*/  @!PT LDS RZ, [RZ] ;  /* 0x00000000fffff984 */ /* 0x000fe20000000800 */
[----:B------:R-:W-:Y:S01]  /*6d30*/  @!PT LDS RZ, [RZ] ;  /* 0x00000000fffff984 */ /* 0x000fe20000000800 */
[----:B------:R-:W-:Y:S01]  /*6d40*/  @!PT LDS RZ, [RZ] ;  /* 0x00000000fffff984 */ /* 0x000fe20000000800 */
[----:B------:R-:W-:Y:S01]  /*6d50*/  @!PT LDS RZ, [RZ] ;  /* 0x00000000fffff984 */ /* 0x000fe20000000800 */
[----:B------:R2:W-:Y:S07]  /*6d60*/  MEMBAR.ALL.CTA ;  /* 0x0000000000007992 */ /* 0x0005ee0000008000 */
[----:B--2---:R-:W2:Y:S02]  /*6d70*/  FENCE.VIEW.ASYNC.S ;  /* 0x00000000000073c6 */ /* 0x004ea40000000000 */
[----:B--2---:R-:W-:Y:S06]  /*6d80*/  BAR.SYNC.DEFER_BLOCKING 0x1, 0x80 ;  /* 0x0042000000007b1d */ /* 0x004fec0000010000 */
[----:B------:R-:W-:Y:S05]  /*6d90*/  @P0 BRA `(.L_x_119) ;  /* 0x0000000000380947 */ /* 0x000fea0003800000 */
[----:B------:R-:W-:Y:S02]  /*6da0*/  UIADD3 UR4, UPT, UPT, UR48, 0x200, URZ ;  /* 0x0000020030047890 */ /* 0x000fe4000fffe0ff */
[----:B------:R-:W-:Y:S01]  /*6db0*/  UIADD3 UR8, UP0, UPT, UR52, 0x680, URZ ;  /* 0x0000068034087890 */ /* 0x000fe2000ff1e0ff */
[----:B------:R-:W-:Y:S01]  /*6dc0*/  UMOV UR43, UR36 ;  /* 0x00000024002b7c82 */ /* 0x000fe20008000000 */
[----:B------:R-:W-:Y:S02]  /*6dd0*/  UIADD3 UR5, UPT, UPT, UR41, 0x40, URZ ;  /* 0x0000004029057890 */ /* 0x000fe4000fffe0ff */
[----:B------:R-:W-:Y:S01]  /*6de0*/  MOV R67, UR4 ;  /* 0x0000000400437c02 */ /* 0x000fe20008000f00 */
[----:B------:R-:W-:Y:S02]  /*6df0*/  UIADD3.X UR9, UPT, UPT, URZ, UR53, URZ, UP0, !UPT ;  /* 0x00000035ff097290 */ /* 0x000fe400087fe4ff */
[----:B------:R-:W-:Y:S01]  /*6e00*/  UIADD3 UR4, UPT, UPT, UR48, 0xa00, URZ ;  /* 0x00000a0030047890 */ /* 0x000fe2000fffe0ff */
[----:B------:R-:W-:Y:S01]  /*6e10*/  R2UR UR40, R67 ;  /* 0x00000000432872ca */ /* 0x000fe200000e0000 */
[----:B------:R-:W-:Y:S01]  /*6e20*/  UMOV UR6, UR42 ;  /* 0x0000002a00067c82 */ /* 0x000fe20008000000 */
[----:B------:R-:W-:Y:S11]  /*6e30*/  UMOV UR7, UR36 ;  /* 0x0000002400077c82 */ /* 0x000ff60008000000 */
[----:B------:R2:W-:Y:S01]  /*6e40*/  UTMASTG.3D [UR40], [UR8] ;  /* 0x00000028080073b5 */ /* 0x0005e20008010000 */
[----:B------:R2:W-:Y:S01]  /*6e50*/  UTMASTG.3D [UR4], [UR8] ;  /* 0x00000004080073b5 */ /* 0x0005e20008010000 */
[----:B------:R0:W-:Y:S01]  /*6e60*/  UTMACMDFLUSH ;  /* 0x00000000000079b7 */ /* 0x0001e20000000000 */
[----:B--2---:R-:W-:Y:S04]  /*6e70*/  DEPBAR.LE SB0, 0x1 ;  /* 0x000080400000791a */ /* 0x004fe80000000000 */
.L_x_119:
[----:B------:R-:W-:Y:S05]  /*6e80*/  BSYNC.RECONVERGENT B0 ;  /* 0x0000000000007941 */ /* 0x000fea0003800200 */
.L_x_118:
[----:B------:R-:W-:Y:S01]  /*6e90*/  BAR.SYNC.DEFER_BLOCKING 0x1, 0x80 ;  /* 0x0042000000007b1d */ /* 0x000fe20000010000 */
[----:B------:R-:W-:Y:S01]  /*6ea0*/  ISETP.NE.AND P1, PT, R78, RZ, PT ;  /* 0x000000ff4e00720c */ /* 0x000fe20003f25270 */
[----:B------:R-:W-:Y:S01]  /*6eb0*/  UISETP.NE.AND UP0, UPT, UR49, URZ, UPT ;  /* 0x000000ff3100728c */ /* 0x000fe2000bf05270 */
[----:B------:R-:W-:Y:S11]  /*6ec0*/  LEA R3, R38, UR48, 0x3 ;  /* 0x0000003026037c11 */ /* 0x000ff6000f8e18ff */
[----:B------:R-:W-:Y:S01]  /*6ed0*/  @P1 SHF.L.U32 R2, R71, 0x1f, RZ ;  /* 0x0000001f47021819 */ /* 0x000fe200000006ff */
[----:B------:R-:W-:Y:S06]  /*6ee0*/  BRA.U !UP0, `(.L_x_120) ;  /* 0x0000000108247547 */ /* 0x000fec000b800000 */
[----:B------:R-:W-:Y:S01]  /*6ef0*/  IMAD.U32 R5, RZ, RZ, UR51 ;  /* 0x00000033ff057e24 */ /* 0x000fe2000f8e00ff */
[----:B------:R-:W-:Y:S01]  /*6f00*/  MOV R0, UR37 ;  /* 0x0000002500007c02 */ /* 0x000fe20008000f00 */
[----:B------:R-:W-:Y:S03]  /*6f10*/  UIADD3 UR51, UPT, UPT, UR51, 0x1, URZ ;  /* 0x0000000133337890 */ /* 0x000fe6000fffe0ff */
[----:B------:R-:W-:Y:S01]  /*6f20*/  @P1 LEA R5, R5, UR48, 0x3 ;  /* 0x0000003005051c11 */ /* 0x000fe2000f8e18ff */
[----:B------:R-:W-:Y:S04]  /*6f30*/  UISETP.NE.AND UP0, UPT, UR51, 0x4, UPT ;  /* 0x000000043300788c */ /* 0x000fe8000bf05270 */
[----:B------:R-:W-:Y:S01]  /*6f40*/  @P1 VIADD R5, R5, 0x80 ;  /* 0x0000008005051836 */ /* 0x000fe20000000000 */
[----:B------:R-:W-:Y:S04]  /*6f50*/  USEL UR51, UR51, URZ, UP0 ;  /* 0x000000ff33337287 */ /* 0x000fe80008000000 */
[----:B------:R-:W-:Y:S04]  /*6f60*/  @P1 PRMT R0, R0, 0x654, R5 ;  /* 0x0000065400001816 */ /* 0x000fe80000000005 */
[----:B------:R2:W-:Y:S04]  /*6f70*/  @P1 SYNCS.ARRIVE.TRANS64.RED.A1T0 RZ, [R0+URZ], RZ ;  /* 0x000000ff00ff19a7 */ /* 0x0005e800081004ff */
.L_x_120:
[----:B------:R-:W3:Y:S01]  /*6f80*/  @P1 SYNCS.PHASECHK.TRANS64.TRYWAIT P0, [R3+URZ+0x60], R2 ;  /* 0x00006002030015a7 */ /* 0x000ee200080011ff */
[----:B------:R-:W-:Y:S01]  /*6f90*/  BSSY B1, `(.L_x_121) ;  /* 0x0000012000017945 */ /* 0x000fe20003800000 */
[----:B---3--:R-:W-:Y:S03]  /*6fa0*/  @P1 SEL R39, RZ, 0x1, !P0 ;  /* 0x00000001ff271807 */ /* 0x008fe60004000000 */
[----:B------:R-:W-:Y:S05]  /*6fb0*/  @!P1 BRA `(.L_x_122) ;  /* 0x00000000003c9947 */ /* 0x000fea0003800000 */
[----:B------:R-:W-:Y:S01]  /*6fc0*/  ISETP.NE.AND P1, PT, R80, RZ, PT ;  /* 0x000000ff5000720c */ /* 0x000fe20003f25270 */
[----:B------:R-:W-:Y:S01]  /*6fd0*/  BSSY B0, `(.L_x_123) ;  /* 0x0000009000007945 */ /* 0x000fe20003800000 */
[----:B------:R-:W-:Y:S11]  /*6fe0*/  ISETP.NE.AND P0, PT, R39, RZ, PT ;  /* 0x000000ff2700720c */ /* 0x000ff60003f05270 */
[----:B------:R-:W-:Y:S05]  /*6ff0*/  @P1 IMAD R4, R38, 0x1000, R77 ;  /* 0x0000100026041824 */ /* 0x000fea00078e024d */
[----:B------:R-:W-:Y:S05]  /*7000*/  @P1 IADD3 R2, PT, PT, R4, UR48, RZ ;  /* 0x0000003004021c10 */ /* 0x000fea000fffe0ff */
[----:B------:R-:W-:Y:S01]  /*7010*/  @P1 IMAD.IADD R2, R81, 0x1, R2 ;  /* 0x0000000151021824 */ /* 0x000fe200078e0202 */
[----:B------:R-:W-:Y:S06]  /*7020*/  @P0 BRA `(.L_x_124) ;  /* 0x00000000000c0947 */ /* 0x000fec0003800000 */
[----:B--2---:R-:W-:Y:S04]  /*7030*/  SHF.L.U32 R0, R71, 0x1f, RZ ;  /* 0x0000001f47007819 */ /* 0x004fe800000006ff */
[----:B------:R-:W2:Y:S02]  /*7040*/  SYNCS.PHASECHK.TRANS64.TRYWAIT P0, [R3+URZ+0x60], R0 ;  /* 0x00006000030075a7 */ /* 0x000ea400080011ff */
[----:B--2---:R-:W-:Y:S05]  /*7050*/  @!P0 BRA `(.L_x_125) ;  /* 0x00000028003c8947 */ /* 0x004fea0003800000 */
.L_x_124:
[----:B------:R-:W-:Y:S05]  /*7060*/  BSYNC B0 ;  /* 0x0000000000007941 */ /* 0x000fea0003800000 */
.L_x_123:
[----:B------:R-:W-:Y:S02]  /*7070*/  ISETP.NE.AND P0, PT, R80, RZ, PT ;  /* 0x000000ff5000720c */ /* 0x000fe40003f05270 */
[----:B------:R-:W-:Y:S11]  /*7080*/  IADD3 R38, PT, PT, R38, 0x1, RZ ;  /* 0x0000000126267810 */ /* 0x000ff60007ffe0ff */
[----:B------:R3:W4:Y:S04]  /*7090*/  @P0 LDS.128 R40, [R4+UR48+0x200] ;  /* 0x0002003004280984 */ /* 0x0007280008000c00 */
[----:B------:R3:W1:Y:S02]  /*70a0*/  @P0 LDS.128 R48, [R2+0x200] ;  /* 0x0002000002300984 */ /* 0x0006640000000c00 */
.L_x_122:
[----:B------:R-:W-:Y:S05]  /*70b0*/  BSYNC B1 ;  /* 0x0000000000017941 */ /* 0x000fea0003800000 */
.L_x_121:
[----:B--2---:R-:W-:Y:S05]  /*70c0*/  VIADD R3, R34, 0x10 ;  /* 0x0000001022037836 */ /* 0x004fea0000000000 */
[----:B------:R-:W-:Y:S04]  /*70d0*/  SHF.R.U32.HI R3, RZ, 0x15, R3 ;  /* 0x00000015ff037819 */ /* 0x000fe80000011603 */
[----:B------:R-:W-:Y:S11]  /*70e0*/  LOP3.LUT P0, RZ, R3, 0x3, R66, 0x48, !PT ;  /* 0x0000000303ff7812 */ /* 0x000ff60007804842 */
[----:B------:R-:W-:Y:S02]  /*70f0*/  @!UPT UIADD3 URZ, UPT, UPT, URZ, URZ, URZ ;  /* 0x000000fffffff290 */ /* 0x000fe4000fffe0ff */
[----:B------:R-:W-:Y:S05]  /*7100*/  @!P0 BRA `(.L_x_126) ;  /* 0x0000000000408947 */ /* 0x000fea0003800000 */
[----:B------:R-:W2:Y:S01]  /*7110*/  LDCU.64 UR8, c[0x4][0x70] ;  /* 0x01000e00ff0877ac */ /* 0x000ea20008000a00 */
[----:B------:R-:W-:Y:S01]  /*7120*/  MOV R3, 0x0 ;  /* 0x0000000000037802 */ /* 0x000fe20000000f00 */
[----:B------:R-:W-:Y:S02]  /*7130*/  HFMA2 R12, -RZ, RZ, 0, 5.9604644775390625e-08 ;  /* 0x00000001ff0c7431 */ /* 0x000fe400000001ff */
[----:B------:R-:W-:Y:S02]  /*7140*/  IMAD.MOV.U32 R8, RZ, RZ, 0x192 ;  /* 0x00000192ff087424 */ /* 0x000fe400078e00ff */
[----:B------:R-:W-:Y:S01]  /*7150*/  IMAD.MOV.U32 R13, RZ, RZ, RZ ;  /* 0x000000ffff0d7224 */ /* 0x000fe200078e00ff */
[----:B------:R-:W5:Y:S01]  /*7160*/  LDCU.64 UR6, c[0x4][0x78] ;  /* 0x01000f00ff0677ac */ /* 0x000f620008000a00 */
[----:B---3--:R-:W3:Y:S01]  /*7170*/  LDC.64 R2, c[0x4][R3] ;  /* 0x0100000003027b82 */ /* 0x008ee20000000a00 */
[----:B------:R-:W4:Y:S01]  /*7180*/  LDCU.64 UR4, c[0x4][0x10] ;  /* 0x01000200ff0477ac */ /* 0x000f220008000a00 */
[----:B--2---:R-:W-:Y:S01]  /*7190*/  MOV R5, UR9 ;  /* 0x0000000900057c02 */ /* 0x004fe20008000f00 */
[----:B------:R-:W-:Y:S01]  /*71a0*/  IMAD.U32 R4, RZ, RZ, UR8 ;  /* 0x00000008ff047e24 */ /* 0x000fe2000f8e00ff */
[----:B-----5:R-:W-:Y:S01]  /*71b0*/  MOV R7, UR7 ;  /* 0x0000000700077c02 */ /* 0x020fe20008000f00 */
[----:B------:R-:W-:Y:S01]  /*71c0*/  IMAD.U32 R6, RZ, RZ, UR6 ;  /* 0x00000006ff067e24 */ /* 0x000fe2000f8e00ff */
[----:B----4-:R-:W-:Y:S01]  /*71d0*/  MOV R11, UR5 ;  /* 0x00000005000b7c02 */ /* 0x010fe20008000f00 */
[----:B------:R-:W-:Y:S02]  /*71e0*/  IMAD.U32 R10, RZ, RZ, UR4 ;  /* 0x00000004ff0a7e24 */ /* 0x000fe4000f8e00ff */
[----:B------:R-:W-:Y:S07]  /*71f0*/  LEPC R20, `(.L_x_126) ;  /* 0x000000001014794e */ /* 0x000fee0000000000 */
[----:B-1-3--:R-:W-:Y:S05]  /*7200*/  CALL.ABS.NOINC R2 ;  /* 0x0000000002007343 */ /* 0x00afea0003c00000 */
.L_x_126:
[----:B----4-:R-:W-:Y:S01]  /*7210*/  SHF.L.U32 R20, R40, 0x10, RZ ;  /* 0x0000001028147819 */ /* 0x010fe200000006ff */
[----:B------:R-:W-:Y:S05]  /*7220*/  WARPSYNC.ALL ;  /* 0x0000000000007948 */ /* 0x000fea0003800000 */
[----:B------:R-:W-:Y:S01]  /*7230*/  R2UR UR4, R34 ;  /* 0x00000000220472ca */ /* 0x000fe200000e0000 */
[----:B------:R-:W-:Y:S01]  /*7240*/  BSSY.RECONVERGENT B0, `(.L_x_127) ;  /* 0x000005a000007945 */ /* 0x000fe20003800200 */
[----:B------:R-:W-:Y:S02]  /*7250*/  LOP3.LUT R21, R40, 0xffff0000, RZ, 0xc0, !PT ;  /* 0xffff000028157812 */ /* 0x000fe400078ec0ff */
[----:B------:R-:W-:Y:S02]  /*7260*/  LOP3.LUT R36, R41, 0xffff0000, RZ, 0xc0, !PT ;  /* 0xffff000029247812 */ /* 0x000fe400078ec0ff */
[----:B-1----:R-:W-:Y:S02]  /*7270*/  SHF.L.U32 R37, R48, 0x10, RZ ;  /* 0x0000001030257819 */ /* 0x002fe400000006ff */
[----:B------:R-:W-:Y:S02]  /*7280*/  ISETP.NE.AND P6, PT, R78, RZ, PT ;  /* 0x000000ff4e00720c */ /* 0x000fe40003fc5270 */
[----:B------:R-:W-:Y:S02]  /*7290*/  ISETP.NE.AND P0, PT, R72, RZ, PT ;  /* 0x000000ff4800720c */ /* 0x000fe40003f05270 */
[----:B------:R-:W-:Y:S01]  /*72a0*/  MOV R82, UR51 ;  /* 0x0000003300527c02 */ /* 0x000fe20008000f00 */
[----:B---3--:R-:W1:Y:S01]  /*72b0*/  LDTM.x16 R4, tmem[UR4+0x10] ;  /* 0x00001004000479ee */ /* 0x008e620008240000 */
[----:B------:R-:W-:Y:S07]  /*72c0*/  MOV R83, UR37 ;  /* 0x0000002500537c02 */ /* 0x000fee0008000f00 */
[----:B------:R-:W-:Y:S02]  /*72d0*/  @P6 LEA R82, R82, UR48, 0x3 ;  /* 0x0000003052526c11 */ /* 0x000fe4000f8e18ff */
[----:B------:R-:W-:Y:S02]  /*72e0*/  @P6 SHF.L.U32 R88, R71, 0x1f, RZ ;  /* 0x0000001f47586819 */ /* 0x000fe400000006ff */
[----:B------:R-:W-:Y:S04]  /*72f0*/  @P6 IADD3 R82, PT, PT, R82, 0x80, RZ ;  /* 0x0000008052526810 */ /* 0x000fe80007ffe0ff */
[----:B------:R-:W-:Y:S02]  /*7300*/  @P6 PRMT R82, R83, 0x654, R82 ;  /* 0x0000065453526816 */ /* 0x000fe40000000052 */
[----:B------:R-:W-:Y:S01]  /*7310*/  LEA R83, R38, UR48, 0x3 ;  /* 0x0000003026537c11 */ /* 0x000fe2000f8e18ff */
[C---:B-1----:R-:W-:Y:S01]  /*7320*/  FMUL R0, R32.reuse, R4 ;  /* 0x0000000420007220 */ /* 0x042fe20000400000 */
[C---:B------:R-:W-:Y:S01]  /*7330*/  FMUL R2, R32.reuse, R5 ;  /* 0x0000000520027220 */ /* 0x040fe20000400000 */
[C---:B------:R-:W-:Y:S01]  /*7340*/  FMUL R3, R32.reuse, R6 ;  /* 0x0000000620037220 */ /* 0x040fe20000400000 */
[C---:B------:R-:W-:Y:S01]  /*7350*/  FMUL R7, R32.reuse, R7 ;  /* 0x0000000720077220 */ /* 0x040fe20000400000 */
[----:B------:R-:W-:Y:S01]  /*7360*/  FFMA R0, R35, R20, R0 ;  /* 0x0000001423007223 */ /* 0x000fe20000000000 */
[----:B------:R-:W-:Y:S01]  /*7370*/  SHF.L.U32 R20, R41, 0x10, RZ ;  /* 0x0000001029147819 */ /* 0x000fe200000006ff */
[----:B------:R-:W-:Y:S01]  /*7380*/  FFMA R2, R35, R21, R2 ;  /* 0x0000001523027223 */ /* 0x000fe20000000002 */
[----:B------:R-:W-:Y:S01]  /*7390*/  SHF.L.U32 R21, R43, 0x10, RZ ;  /* 0x000000102b157819 */ /* 0x000fe200000006ff */
[C---:B------:R-:W-:Y:S01]  /*73a0*/  FMUL R4, R32.reuse, R8 ;  /* 0x0000000820047220 */ /* 0x040fe20000400000 */
[----:B------:R-:W-:Y:S01]  /*73b0*/  FMUL R5, R32, R9 ;  /* 0x0000000920057220 */ /* 0x000fe20000400000 */
[C---:B------:R-:W-:Y:S01]  /*73c0*/  FFMA R3, R35.reuse, R20, R3 ;  /* 0x0000001423037223 */ /* 0x040fe20000000003 */
[----:B------:R-:W-:Y:S01]  /*73d0*/  SHF.L.U32 R20, R42, 0x10, RZ ;  /* 0x000000102a147819 */ /* 0x000fe200000006ff */
[----:B------:R-:W-:Y:S01]  /*73e0*/  FFMA R7, R35, R36, R7 ;  /* 0x0000002423077223 */ /* 0x000fe20000000007 */
[----:B------:R-:W-:Y:S01]  /*73f0*/  LOP3.LUT R36, R43, 0xffff0000, RZ, 0xc0, !PT ;  /* 0xffff00002b247812 */ /* 0x000fe200078ec0ff */
[----:B------:R-:W-:Y:S01]  /*7400*/  FMUL R6, R32, R10 ;  /* 0x0000000a20067220 */ /* 0x000fe20000400000 */
[----:B------:R-:W-:Y:S01]  /*7410*/  F2FP.BF16.F32.PACK_AB R44, R2, R0 ;  /* 0x00000000022c723e */ /* 0x000fe200000010ff */
[C---:B------:R-:W-:Y:S01]  /*7420*/  FFMA R4, R35.reuse, R20, R4 ;  /* 0x0000001423047223 */ /* 0x040fe20000000004 */
[----:B------:R-:W-:Y:S01]  /*7430*/  LOP3.LUT R20, R42, 0xffff0000, RZ, 0xc0, !PT ;  /* 0xffff00002a147812 */ /* 0x000fe200078ec0ff */
[C---:B------:R-:W-:Y:S01]  /*7440*/  FMUL R11, R32.reuse, R11 ;  /* 0x0000000b200b7220 */ /* 0x040fe20000400000 */
[C---:B------:R-:W-:Y:S01]  /*7450*/  FMUL R8, R32.reuse, R12 ;  /* 0x0000000c20087220 */ /* 0x040fe20000400000 */
[C---:B------:R-:W-:Y:S01]  /*7460*/  FMUL R9, R32.reuse, R13 ;  /* 0x0000000d20097220 */ /* 0x040fe20000400000 */
[----:B------:R-:W-:Y:S01]  /*7470*/  FMUL R10, R32, R14 ;  /* 0x0000000e200a7220 */ /* 0x000fe20000400000 */
[C---:B------:R-:W-:Y:S01]  /*7480*/  FFMA R5, R35.reuse, R20, R5 ;  /* 0x0000001423057223 */ /* 0x040fe20000000005 */
[----:B------:R-:W-:Y:S01]  /*7490*/  LOP3.LUT R20, R48, 0xffff0000, RZ, 0xc0, !PT ;  /* 0xffff000030147812 */ /* 0x000fe200078ec0ff */
[C---:B------:R-:W-:Y:S01]  /*74a0*/  FFMA R6, R35.reuse, R21, R6 ;  /* 0x0000001523067223 */ /* 0x040fe20000000006 */
[C---:B------:R-:W-:Y:S01]  /*74b0*/  FFMA R11, R35.reuse, R36, R11 ;  /* 0x00000024230b7223 */ /* 0x040fe2000000000b */
[----:B------:R-:W-:Y:S01]  /*74c0*/  FFMA R8, R35, R37, R8 ;  /* 0x0000002523087223 */ /* 0x000fe20000000008 */
[----:B------:R-:W-:Y:S01]  /*74d0*/  SHF.L.U32 R21, R49, 0x10, RZ ;  /* 0x0000001031157819 */ /* 0x000fe200000006ff */
[----:B------:R-:W-:Y:S01]  /*74e0*/  FFMA R9, R35, R20, R9 ;  /* 0x0000001423097223 */ /* 0x000fe20000000009 */
[----:B------:R-:W-:Y:S01]  /*74f0*/  LOP3.LUT R20, R49, 0xffff0000, RZ, 0xc0, !PT ;  /* 0xffff000031147812 */ /* 0x000fe200078ec0ff */
[C---:B------:R-:W-:Y:S01]  /*7500*/  FMUL R15, R32.reuse, R15 ;  /* 0x0000000f200f7220 */ /* 0x040fe20000400000 */
[----:B------:R-:W-:Y:S01]  /*7510*/  FMUL R12, R32, R16 ;  /* 0x00000010200c7220 */ /* 0x000fe20000400000 */
[C---:B------:R-:W-:Y:S01]  /*7520*/  FFMA R10, R35.reuse, R21, R10 ;  /* 0x00000015230a7223 */ /* 0x040fe2000000000a */
[C---:B------:R-:W-:Y:S01]  /*7530*/  SHF.L.U32 R21, R50.reuse, 0x10, RZ ;  /* 0x0000001032157819 */ /* 0x040fe200000006ff */
[----:B------:R-:W-:Y:S01]  /*7540*/  FFMA R15, R35, R20, R15 ;  /* 0x00000014230f7223 */ /* 0x000fe2000000000f */
[----:B------:R-:W-:Y:S01]  /*7550*/  LOP3.LUT R20, R50, 0xffff0000, RZ, 0xc0, !PT ;  /* 0xffff000032147812 */ /* 0x000fe200078ec0ff */
        /* <DEDUP_REMOVED lines=8> */
[----:B------:R-:W-:Y:S01]  /*75e0*/  FFMA R13, R35, R20, R13 ;  /* 0x00000014230d7223 */ /* 0x000fe2000000000d */
[----:B------:R-:W-:Y:S01]  /*75f0*/  F2FP.BF16.F32.PACK_AB R47, R11, R6 ;  /* 0x000000060b2f723e */ /* 0x000fe200000010ff */
[C---:B------:R-:W-:Y:S01]  /*7600*/  FFMA R14, R35.reuse, R37, R14 ;  /* 0x00000025230e7223 */ /* 0x040fe2000000000e */
[----:B------:R-:W-:Y:S01]  /*7610*/  FFMA R19, R35, R36, R19 ;  /* 0x0000002423137223 */ /* 0x000fe20000000013 */
[----:B------:R-:W-:Y:S02]  /*7620*/  F2FP.BF16.F32.PACK_AB R84, R9, R8 ;  /* 0x000000080954723e */ /* 0x000fe400000010ff */
        /* <DEDUP_REMOVED lines=13> */
[----:B------:R-:W-:Y:S02]  /*7700*/  UIADD3 UR12, UP0, UPT, UR52, 0x680, URZ ;  /* 0x00000680340c7890 */ /* 0x000fe4000ff1e0ff */
[----:B------:R-:W-:Y:S02]  /*7710*/  UIADD3 UR9, UPT, UPT, UR41, 0x10, URZ ;  /* 0x0000001029097890 */ /* 0x000fe4000fffe0ff */
[----:B------:R-:W-:Y:S02]  /*7720*/  UIADD3 UR8, UPT, UPT, UR48, 0x1200, URZ ;  /* 0x0000120030087890 */ /* 0x000fe4000fffe0ff */
[----:B------:R-:W-:Y:S01]  /*7730*/  UIADD3.X UR13, UPT, UPT, URZ, UR53, URZ, UP0, !UPT ;  /* 0x00000035ff0d7290 */ /* 0x000fe200087fe4ff */
[----:B------:R-:W-:Y:S01]  /*7740*/  UMOV UR10, UR42 ;  /* 0x0000002a000a7c82 */ /* 0x000fe20008000000 */
[----:B------:R-:W-:Y:S01]  /*7750*/  UMOV UR11, UR36 ;  /* 0x00000024000b7c82 */ /* 0x000fe20008000000 */
[----:B------:R-:W-:Y:S02]  /*7760*/  UIADD3 UR5, UPT, UPT, UR41, 0x50, URZ ;  /* 0x0000005029057890 */ /* 0x000fe4000fffe0ff */
[----:B------:R-:W-:Y:S01]  /*7770*/  UIADD3 UR4, UPT, UPT, UR48, 0x1a00, URZ ;  /* 0x00001a0030047890 */ /* 0x000fe2000fffe0ff */
[----:B------:R-:W-:Y:S03]  /*7780*/  UMOV UR6, UR42 ;  /* 0x0000002a00067c82 */ /* 0x000fe60008000000 */
[----:B------:R2:W-:Y:S01]  /*7790*/  UTMASTG.3D [UR8], [UR12] ;  /* 0x000000080c0073b5 */ /* 0x0005e20008010000 */
[----:B------:R-:W-:Y:S04]  /*77a0*/  UMOV UR7, UR36 ;  /* 0x0000002400077c82 */ /* 0x000fe80008000000 */
[----:B------:R2:W-:Y:S01]  /*77b0*/  UTMASTG.3D [UR4], [UR12] ;  /* 0x000000040c0073b5 */ /* 0x0005e20008010000 */
[----:B------:R0:W-:Y:S01]  /*77c0*/  UTMACMDFLUSH ;  /* 0x00000000000079b7 */ /* 0x0001e20000000000 */
[----:B--2---:R-:W-:Y:S04]  /*77d0*/  DEPBAR.LE SB0, 0x1 ;  /* 0x000080400000791a */ /* 0x004fe80000000000 */
.L_x_128:
[----:B------:R-:W-:Y:S05]  /*77e0*/  BSYNC.RECONVERGENT B0 ;  /* 0x0000000000007941 */ /* 0x000fea0003800200 */
.L_x_127:
[----:B------:R-:W-:Y:S01]  /*77f0*/  BAR.SYNC.DEFER_BLOCKING 0x1, 0x80 ;  /* 0x0042000000007b1d */ /* 0x000fe20000010000 */
[----:B------:R-:W-:Y:S04]  /*7800*/  UIADD3 UR40, UPT, UPT, UR51, 0x1, URZ ;  /* 0x0000000133287890 */ /* 0x000fe8000fffe0ff */
[----:B------:R-:W-:Y:S04]  /*7810*/  UISETP.NE.AND UP0, UPT, UR40, 0x4, UPT ;  /* 0x000000042800788c */ /* 0x000fe8000bf05270 */
[----:B------:R-:W-:Y:S01]  /*7820*/  USEL UR40, UR40, URZ, UP0 ;  /* 0x000000ff28287287 */ /* 0x000fe20008000000 */
[----:B------:R2:W-:Y:S01]  /*7830*/  @P6 SYNCS.ARRIVE.TRANS64.RED.A1T0 RZ, [R82+URZ], RZ ;  /* 0x000000ff52ff69a7 */ /* 0x0005e200081004ff */
[----:B------:R-:W-:Y:S01]  /*7840*/  BSSY B1, `(.L_x_129) ;  /* 0x0000013000017945 */ /* 0x000fe20003800000 */
[----:B------:R-:W3:Y:S02]  /*7850*/  @P6 SYNCS.PHASECHK.TRANS64.TRYWAIT P0, [R83+URZ+0x60], R88 ;  /* 0x00006058530065a7 */ /* 0x000ee400080011ff */
[----:B---3--:R-:W-:Y:S01]  /*7860*/  @P6 SEL R39, RZ, 0x1, !P0 ;  /* 0x00000001ff276807 */ /* 0x008fe20004000000 */
[----:B--2---:R-:W-:Y:S06]  /*7870*/  @!P6 BRA `(.L_x_130) ;  /* 0x00000000003ce947 */ /* 0x004fec0003800000 */
[----:B------:R-:W-:Y:S01]  /*7880*/  ISETP.NE.AND P1, PT, R80, RZ, PT ;  /* 0x000000ff5000720c */ /* 0x000fe20003f25270 */
[----:B------:R-:W-:Y:S01]  /*7890*/  BSSY B0, `(.L_x_131) ;  /* 0x0000009000007945 */ /* 0x000fe20003800000 */
[----:B------:R-:W-:Y:S11]  /*78a0*/  ISETP.NE.AND P0, PT, R39, RZ, PT ;  /* 0x000000ff2700720c */ /* 0x000ff60003f05270 */
[----:B------:R-:W-:Y:S05]  /*78b0*/  @P1 IMAD R2, R38, 0x1000, R77 ;  /* 0x0000100026021824 */ /* 0x000fea00078e024d */
[----:B------:R-:W-:Y:S05]  /*78c0*/  @P1 IADD3 R0, PT, PT, R2, UR48, RZ ;  /* 0x0000003002001c10 */ /* 0x000fea000fffe0ff */
[----:B------:R-:W-:Y:S01]  /*78d0*/  @P1 IMAD.IADD R0, R81, 0x1, R0 ;  /* 0x0000000151001824 */ /* 0x000fe200078e0200 */
[----:B------:R-:W-:Y:S06]  /*78e0*/  @P0 BRA `(.L_x_132) ;  /* 0x00000000000c0947 */ /* 0x000fec0003800000 */
[----:B------:R-:W-:Y:S04]  /*78f0*/  SHF.L.U32 R4, R71, 0x1f, RZ ;  /* 0x0000001f47047819 */ /* 0x000fe800000006ff */
[----:B------:R-:W2:Y:S02]  /*7900*/  SYNCS.PHASECHK.TRANS64.TRYWAIT P0, [R83+URZ+0x60], R4 ;  /* 0x00006004530075a7 */ /* 0x000ea400080011ff */
[----:B--2---:R-:W-:Y:S05]  /*7910*/  @!P0 BRA `(.L_x_133) ;  /* 0x0000002000208947 */ /* 0x004fea0003800000 */
.L_x_132:
[----:B------:R-:W-:Y:S05]  /*7920*/  BSYNC B0 ;  /* 0x0000000000007941 */ /* 0x000fea0003800000 */
.L_x_131:
[----:B------:R-:W-:Y:S02]  /*7930*/  ISETP.NE.AND P0, PT, R80, RZ, PT ;  /* 0x000000ff5000720c */ /* 0x000fe40003f05270 */
[----:B------:R-:W-:Y:S11]  /*7940*/  IADD3 R38, PT, PT, R38, 0x1, RZ ;  /* 0x0000000126267810 */ /* 0x000ff60007ffe0ff */
[----:B------:R3:W4:Y:S04]  /*7950*/  @P0 LDS.128 R40, [R2+UR48+0x200] ;  /* 0x0002003002280984 */ /* 0x0007280008000c00 */
[----:B------:R3:W1:Y:S02]  /*7960*/  @P0 LDS.128 R48, [R0+0x200] ;  /* 0x0002000000300984 */ /* 0x0006640000000c00 */
.L_x_130:
[----:B------:R-:W-:Y:S05]  /*7970*/  BSYNC B1 ;  /* 0x0000000000017941 */ /* 0x000fea0003800000 */
.L_x_129:
[----:B------:R-:W-:Y:S05]  /*7980*/  VIADD R3, R34, 0x20 ;  /* 0x0000002022037836 */ /* 0x000fea0000000000 */
[----:B------:R-:W-:Y:S04]  /*7990*/  SHF.R.U32.HI R3, RZ, 0x15, R3 ;  /* 0x00000015ff037819 */ /* 0x000fe80000011603 */
[----:B------:R-:W-:Y:S11]  /*79a0*/  LOP3.LUT P0, RZ, R3, 0x3, R66, 0x48, !PT ;  /* 0x0000000303ff7812 */ /* 0x000ff60007804842 */
[----:B------:R-:W-:Y:S02]  /*79b0*/  @!UPT UIADD3 URZ, UPT, UPT, URZ, URZ, URZ ;  /* 0x000000fffffff290 */ /* 0x000fe4000fffe0ff */
[----:B------:R-:W-:Y:S05]  /*79c0*/  @!P0 BRA `(.L_x_134) ;  /* 0x0000000000408947 */ /* 0x000fea0003800000 */
[----:B------:R-:W5:Y:S01]  /*79d0*/  LDCU.64 UR8, c[0x4][0x70] ;  /* 0x01000e00ff0877ac */ /* 0x000f620008000a00 */
[----:B------:R-:W-:Y:S01]  /*79e0*/  MOV R3, 0x0 ;  /* 0x0000000000037802 */ /* 0x000fe20000000f00 */
[----:B------:R-:W-:Y:S02]  /*79f0*/  HFMA2 R12, -RZ, RZ, 0, 5.9604644775390625e-08 ;  /* 0x00000001ff0c7431 */ /* 0x000fe400000001ff */
[----:B------:R-:W-:Y:S02]  /*7a00*/  IMAD.MOV.U32 R8, RZ, RZ, 0x192 ;  /* 0x00000192ff087424 */ /* 0x000fe400078e00ff */
[----:B------:R-:W-:Y:S01]  /*7a10*/  IMAD.MOV.U32 R13, RZ, RZ, RZ ;  /* 0x000000ffff0d7224 */ /* 0x000fe200078e00ff */
[----:B------:R-:W4:Y:S01]  /*7a20*/  LDCU.64 UR6, c[0x4][0x78] ;  /* 0x01000f00ff0677ac */ /* 0x000f220008000a00 */
[----:B---3--:R-:W3:Y:S01]  /*7a30*/  LDC.64 R2, c[0x4][R3] ;  /* 0x0100000003027b82 */ /* 0x008ee20000000a00 */
[----:B------:R-:W1:Y:S01]  /*7a40*/  LDCU.64 UR4, c[0x4][0x10] ;  /* 0x01000200ff0477ac */ /* 0x000e620008000a00 */
[----:B-----5:R-:W-:Y:S01]  /*7a50*/  MOV R5, UR9 ;  /* 0x0000000900057c02 */ /* 0x020fe20008000f00 */
[----:B--2---:R-:W-:Y:S01]  /*7a60*/  IMAD.U32 R4, RZ, RZ, UR8 ;  /* 0x00000008ff047e24 */ /* 0x004fe2000f8e00ff */
[----:B----4-:R-:W-:Y:S01]  /*7a70*/  MOV R7, UR7 ;  /* 0x0000000700077c02 */ /* 0x010fe20008000f00 */
[----:B------:R-:W-:Y:S01]  /*7a80*/  IMAD.U32 R6, RZ, RZ, UR6 ;  /* 0x00000006ff067e24 */ /* 0x000fe2000f8e00ff */
[----:B-1----:R-:W-:Y:S01]  /*7a90*/  MOV R11, UR5 ;  /* 0x00000005000b7c02 */ /* 0x002fe20008000f00 */
[----:B------:R-:W-:Y:S02]  /*7aa0*/  IMAD.U32 R10, RZ, RZ, UR4 ;  /* 0x00000004ff0a7e24 */ /* 0x000fe4000f8e00ff */
[----:B------:R-:W-:Y:S07]  /*7ab0*/  LEPC R20, `(.L_x_134) ;  /* 0x000000001014794e */ /* 0x000fee0000000000 */
[----:B---3--:R-:W-:Y:S05]  /*7ac0*/  CALL.ABS.NOINC R2 ;  /* 0x0000000002007343 */ /* 0x008fea0003c00000 */
.L_x_134:
        /* <DEDUP_REMOVED lines=10> */
[----:B--2---:R-:W3:Y:S01]  /*7b70*/  LDTM.x16 R4, tmem[UR4+0x20] ;  /* 0x00002004000479ee */ /* 0x004ee20008240000 */
[----:B------:R-:W-:Y:S02]  /*7b80*/  MOV R83, UR37 ;  /* 0x0000002500537c02 */ /* 0x000fe40008000f00 */
[----:B------:R-:W-:Y:S05]  /*7b90*/  LEA R88, R38, UR48, 0x3 ;  /* 0x0000003026587c11 */ /* 0x000fea000f8e18ff */
[----:B------:R-:W-:Y:S04]  /*7ba0*/  @P6 LEA R82, R82, UR48, 0x3 ;  /* 0x0000003052526c11 */ /* 0x000fe8000f8e18ff */
[----:B------:R-:W-:Y:S04]  /*7bb0*/  @P6 IADD3 R82, PT, PT, R82, 0x80, RZ ;  /* 0x0000008052526810 */ /* 0x000fe80007ffe0ff */
[----:B------:R-:W-:Y:S02]  /*7bc0*/  @P6 PRMT R82, R83, 0x654, R82 ;  /* 0x0000065453526816 */ /* 0x000fe40000000052 */
[----:B------:R-:W-:Y:S01]  /*7bd0*/  @P6 SHF.L.U32 R83, R71, 0x1f, RZ ;  /* 0x0000001f47536819 */ /* 0x000fe200000006ff */
[C---:B---3--:R-:W-:Y:S01]  /*7be0*/  FMUL R0, R32.reuse, R4 ;  /* 0x0000000420007220 */ /* 0x048fe20000400000 */
        /* <DEDUP_REMOVED lines=75> */
.L_x_136:
[----:B------:R-:W-:Y:S05]  /*80a0*/  BSYNC.RECONVERGENT B0 ;  /* 0x0000000000007941 */ /* 0x000fea0003800200 */
.L_x_135:
        /* <DEDUP_REMOVED lines=19> */
.L_x_140:
[----:B------:R-:W-:Y:S05]  /*81e0*/  BSYNC B0 ;  /* 0x0000000000007941 */ /* 0x000fea0003800000 */
.L_x_139:
[----:B------:R-:W-:Y:S11]  /*81f0*/  ISETP.NE.AND P0, PT, R80, RZ, PT ;  /* 0x000000ff5000720c */ /* 0x000ff60003f05270 */
[----:B------:R-:W-:Y:S02]  /*8200*/  @!UPT UIADD3 URZ, UPT, UPT, URZ, URZ, URZ ;  /* 0x000000fffffff290 */ /* 0x000fe4000fffe0ff */
[----:B------:R3:W4:Y:S04]  /*8210*/  @P0 LDS.128 R40, [R38+UR48+0x200] ;  /* 0x0002003026280984 */ /* 0x0007280008000c00 */
[----:B------:R3:W1:Y:S02]  /*8220*/  @P0 LDS.128 R48, [R81+0x200] ;  /* 0x0002000051300984 */ /* 0x0006640000000c00 */
.L_x_138:
[----:B------:R-:W-:Y:S05]  /*8230*/  BSYNC B1 ;  /* 0x0000000000017941 */ /* 0x000fea0003800000 */
.L_x_137:
        /* <DEDUP_REMOVED lines=11> */
[----:B------:R-:W1:Y:S01]  /*82f0*/  LDC.64 R2, c[0x4][R3] ;  /* 0x0100000003027b82 */ /* 0x000e620000000a00 */
[----:B------:R-:W3:Y:S01]  /*8300*/  LDCU.64 UR4, c[0x4][0x10] ;  /* 0x01000200ff0477ac */ /* 0x000ee20008000a00 */
[----:B--2---:R-:W-:Y:S01]  /*8310*/  MOV R5, UR9 ;  /* 0x0000000900057c02 */ /* 0x004fe20008000f00 */
[----:B------:R-:W-:Y:S01]  /*8320*/  IMAD.U32 R4, RZ, RZ, UR8 ;  /* 0x00000008ff047e24 */ /* 0x000fe2000f8e00ff */
[----:B-----5:R-:W-:Y:S01]  /*8330*/  MOV R7, UR7 ;  /* 0x0000000700077c02 */ /* 0x020fe20008000f00 */
[----:B------:R-:W-:Y:S01]  /*8340*/  IMAD.U32 R6, RZ, RZ, UR6 ;  /* 0x00000006ff067e24 */ /* 0x000fe2000f8e00ff */
[----:B---3--:R-:W-:Y:S01]  /*8350*/  MOV R11, UR5 ;  /* 0x00000005000b7c02 */ /* 0x008fe20008000f00 */
[----:B------:R-:W-:Y:S02]  /*8360*/  IMAD.U32 R10, RZ, RZ, UR4 ;  /* 0x00000004ff0a7e24 */ /* 0x000fe4000f8e00ff */
[----:B------:R-:W-:Y:S07]  /*8370*/  LEPC R20, `(.L_x_142) ;  /* 0x000000001014794e */ /* 0x000fee0000000000 */
[----:B-1--4-:R-:W-:Y:S05]  /*8380*/  CALL.ABS.NOINC R2 ;  /* 0x0000000002007343 */ /* 0x012fea0003c00000 */
.L_x_142:
[----:B------:R-:W-:Y:S01]  /*8390*/  ISETP.NE.AND P0, PT, R72, RZ, PT ;  /* 0x000000ff4800720c */ /* 0x000fe20003f05270 */
[----:B------:R-:W-:Y:S05]  /*83a0*/  WARPSYNC.ALL ;  /* 0x0000000000007948 */ /* 0x000fea0003800000 */
[----:B------:R-:W-:Y:S01]  /*83b0*/  R2UR UR4, R34 ;  /* 0x00000000220472ca */ /* 0x000fe200000e0000 */
[----:B------:R-:W-:Y:S01]  /*83c0*/  BSSY.RECONVERGENT B0, `(.L_x_143) ;  /* 0x0000056000007945 */ /* 0x000fe20003800200 */
[C---:B----4-:R-:W-:Y:S02]  /*83d0*/  SHF.L.U32 R20, R40.reuse, 0x10, RZ ;  /* 0x0000001028147819 */ /* 0x050fe400000006ff */
[----:B------:R-:W-:Y:S02]  /*83e0*/  LOP3.LUT R36, R40, 0xffff0000, RZ, 0xc0, !PT ;  /* 0xffff000028247812 */ /* 0x000fe400078ec0ff */
[C---:B------:R-:W-:Y:S02]  /*83f0*/  SHF.L.U32 R21, R41.reuse, 0x10, RZ ;  /* 0x0000001029157819 */ /* 0x040fe400000006ff */
[----:B---3--:R-:W-:Y:S02]  /*8400*/  LOP3.LUT R38, R41, 0xffff0000, RZ, 0xc0, !PT ;  /* 0xffff000029267812 */ /* 0x008fe400078ec0ff */
[C---:B------:R-:W-:Y:S02]  /*8410*/  SHF.L.U32 R37, R42.reuse, 0x10, RZ ;  /* 0x000000102a257819 */ /* 0x040fe400000006ff */
[----:B------:R-:W-:Y:S01]  /*8420*/  LOP3.LUT R40, R42, 0xffff0000, RZ, 0xc0, !PT ;  /* 0xffff00002a287812 */ /* 0x000fe200078ec0ff */
[----:B------:R-:W2:Y:S01]  /*8430*/  LDTM.x16 R4, tmem[UR4+0x30] ;  /* 0x00003004000479ee */ /* 0x000ea20008240000 */
[C---:B------:R-:W-:Y:S01]  /*8440*/  SHF.L.U32 R39, R43.reuse, 0x10, RZ ;  /* 0x000000102b277819 */ /* 0x040fe200000006ff */
[----:B------:R-:W-:Y:S01]  /*8450*/  NOP ;  /* 0x0000000000007918 */ /* 0x000fe20000000000 */
[----:B------:R-:W-:Y:S02]  /*8460*/  LOP3.LUT R42, R43, 0xffff0000, RZ, 0xc0, !PT ;  /* 0xffff00002b2a7812 */ /* 0x000fe400078ec0ff */
[C---:B-1----:R-:W-:Y:S02]  /*8470*/  SHF.L.U32 R41, R48.reuse, 0x10, RZ ;  /* 0x0000001030297819 */ /* 0x042fe400000006ff */
[----:B------:R-:W-:Y:S02]  /*8480*/  LOP3.LUT R43, R48, 0xffff0000, RZ, 0xc0, !PT ;  /* 0xffff0000302b7812 */ /* 0x000fe400078ec0ff */
[----:B------:R-:W-:Y:S02]  /*8490*/  IADD3 R74, PT, PT, R74, 0xf0, RZ ;  /* 0x000000f04a4a7810 */ /* 0x000fe40007ffe0ff */
[C---:B------:R-:W-:Y:S02]  /*84a0*/  SHF.L.U32 R44, R49.reuse, 0x10, RZ ;  /* 0x00000010312c7819 */ /* 0x040fe400000006ff */
[----:B------:R-:W-:Y:S02]  /*84b0*/  LOP3.LUT R74, R74, 0xfefffff8, RZ, 0xc0, !PT ;  /* 0xfefffff84a4a7812 */ /* 0x000fe400078ec0ff */
[----:B------:R-:W-:Y:S02]  /*84c0*/  LOP3.LUT R46, R49, 0xffff0000, RZ, 0xc0, !PT ;  /* 0xffff0000312e7812 */ /* 0x000fe400078ec0ff */
[----:B--2---:R1:W-:Y:S01]  /*84d0*/  SYNCS.ARRIVE.TRANS64.RED.A1T0 RZ, [R74+URZ], RZ ;  /* 0x000000ff4aff79a7 */ /* 0x0043e200081004ff */
[C---:B------:R-:W-:Y:S02]  /*84e0*/  SHF.L.U32 R45, R50.reuse, 0x10, RZ ;  /* 0x00000010322d7819 */ /* 0x040fe400000006ff */
[----:B------:R-:W-:Y:S02]  /*84f0*/  LOP3.LUT R48, R50, 0xffff0000, RZ, 0xc0, !PT ;  /* 0xffff000032307812 */ /* 0x000fe400078ec0ff */
[----:B------:R-:W-:Y:S01]  /*8500*/  SHF.L.U32 R47, R51, 0x10, RZ ;  /* 0x00000010332f7819 */ /* 0x000fe200000006ff */
[C---:B------:R-:W-:Y:S01]  /*8510*/  FMUL R4, R32.reuse, R4 ;  /* 0x0000000420047220 */ /* 0x040fe20000400000 */
[C---:B------:R-:W-:Y:S01]  /*8520*/  FMUL R5, R32.reuse, R5 ;  /* 0x0000000520057220 */ /* 0x040fe20000400000 */
[C---:B------:R-:W-:Y:S01]  /*8530*/  FMUL R6, R32.reuse, R6 ;  /* 0x0000000620067220 */ /* 0x040fe20000400000 */
[C---:B------:R-:W-:Y:S01]  /*8540*/  FMUL R7, R32.reuse, R7 ;  /* 0x0000000720077220 */ /* 0x040fe20000400000 */
[C---:B------:R-:W-:Y:S01]  /*8550*/  FFMA R4, R35.reuse, R20, R4 ;  /* 0x0000001423047223 */ /* 0x040fe20000000004 */
        /* <DEDUP_REMOVED lines=19> */
[----:B------:R-:W-:Y:S01]  /*8690*/  FFMA R3, R35, R44, R3 ;  /* 0x0000002c23037223 */ /* 0x000fe20000000003 */
[----:B------:R-:W-:Y:S01]  /*86a0*/  LOP3.LUT R50, R51, 0xffff0000, RZ, 0xc0, !PT ;  /* 0xffff000033327812 */ /* 0x000fe200078ec0ff */
[C---:B------:R-:W-:Y:S01]  /*86b0*/  FMUL R14, R32.reuse, R18 ;  /* 0x00000012200e7220 */ /* 0x040fe20000400000 */
[----:B------:R-:W-:Y:S01]  /*86c0*/  FFMA R15, R35, R46, R15 ;  /* 0x0000002e230f7223 */ /* 0x000fe2000000000f */
[----:B------:R-:W-:Y:S01]  /*86d0*/  FMUL R19, R32, R19 ;  /* 0x0000001320137220 */ /* 0x000fe20000400000 */
[----:B------:R-:W-:Y:S01]  /*86e0*/  F2FP.BF16.F32.PACK_AB R80, R5, R4 ;  /* 0x000000040550723e */ /* 0x000fe200000010ff */
[----:B------:R-:W-:Y:S01]  /*86f0*/  FFMA R12, R35, R45, R12 ;  /* 0x0000002d230c7223 */ /* 0x000fe2000000000c */
[----:B------:R-:W-:Y:S01]  /*8700*/  F2FP.BF16.F32.PACK_AB R81, R7, R6 ;  /* 0x000000060751723e */ /* 0x000fe200000010ff */
[----:B------:R-:W-:Y:S01]  /*8710*/  FFMA R13, R35, R48, R13 ;  /* 0x00000030230d7223 */ /* 0x000fe2000000000d */
[----:B------:R-:W-:Y:S01]  /*8720*/  F2FP.BF16.F32.PACK_AB R82, R9, R8 ;  /* 0x000000080952723e */ /* 0x000fe200000010ff */
[----:B------:R-:W-:Y:S01]  /*8730*/  FFMA R14, R35, R47, R14 ;  /* 0x0000002f230e7223 */ /* 0x000fe2000000000e */
[----:B------:R-:W-:Y:S01]  /*8740*/  F2FP.BF16.F32.PACK_AB R83, R11, R10 ;  /* 0x0000000a0b53723e */ /* 0x000fe200000010ff */
[----:B------:R-:W-:Y:S01]  /*8750*/  FFMA R19, R35, R50, R19 ;  /* 0x0000003223137223 */ /* 0x000fe20000000013 */
[----:B------:R-:W-:Y:S02]  /*8760*/  F2FP.BF16.F32.PACK_AB R84, R2, R0 ;  /* 0x000000000254723e */ /* 0x000fe400000010ff */
[----:B------:R-:W-:Y:S01]  /*8770*/  F2FP.BF16.F32.PACK_AB R85, R15, R3 ;  /* 0x000000030f55723e */ /* 0x000fe200000010ff */
[----:B------:R1:W-:Y:S01]  /*8780*/  STS.128 [R77+UR48+0x3200], R80 ;  /* 0x003200504d007988 */ /* 0x0003e20008000c30 */
        /* <DEDUP_REMOVED lines=25> */
.L_x_144:
[----:B------:R-:W-:Y:S05]  /*8920*/  BSYNC.RECONVERGENT B0 ;  /* 0x0000000000007941 */ /* 0x000fea0003800200 */
.L_x_143:
[----:B------:R-:W-:Y:S01]  /*8930*/  BAR.SYNC.DEFER_BLOCKING 0x1, 0x80 ;  /* 0x0042000000007b1d */ /* 0x000fe20000010000 */
[----:B------:R-:W-:Y:S01]  /*8940*/  UISETP.NE.AND UP0, UPT, UR49, -0x4, UPT ;  /* 0xfffffffc3100788c */ /* 0x000fe2000bf05270 */
[----:B------:R-:W-:Y:S08]  /*8950*/  IADD3 R0, PT, PT, R30, 0x1, RZ ;  /* 0x000000011e007810 */ /* 0x000ff00007ffe0ff */
[----:B------:R-:W-:Y:S05]  /*8960*/  BRA.U !UP0, `(.L_x_145) ;  /* 0x0000000108287547 */ /* 0x000fea000b800000 */
[----:B------:R-:W-:Y:S01]  /*8970*/  ISETP.NE.AND P0, PT, R78, RZ, PT ;  /* 0x000000ff4e00720c */ /* 0x000fe20003f05270 */
[----:B------:R-:W-:Y:S01]  /*8980*/  IMAD.U32 R3, RZ, RZ, UR51 ;  /* 0x00000033ff037e24 */ /* 0x000fe2000f8e00ff */
[----:B------:R-:W-:Y:S01]  /*8990*/  UIADD3 UR51, UPT, UPT, UR51, 0x1, URZ ;  /* 0x0000000133337890 */ /* 0x000fe2000fffe0ff */
[----:B------:R-:W-:Y:S03]  /*89a0*/  IMAD.U32 R2, RZ, RZ, UR37 ;  /* 0x00000025ff027e24 */ /* 0x000fe6000f8e00ff */
[----:B------:R-:W-:Y:S04]  /*89b0*/  UISETP.NE.AND UP0, UPT, UR51, 0x4, UPT ;  /* 0x000000043300788c */ /* 0x000fe8000bf05270 */
[----:B------:R-:W-:Y:S03]  /*89c0*/  USEL UR51, UR51, URZ, UP0 ;  /* 0x000000ff33337287 */ /* 0x000fe60008000000 */
[----:B------:R-:W-:Y:S05]  /*89d0*/  @P0 LEA R3, R3, UR48, 0x3 ;  /* 0x0000003003030c11 */ /* 0x000fea000f8e18ff */
[----:B------:R-:W-:Y:S05]  /*89e0*/  @P0 VIADD R3, R3, 0x80 ;  /* 0x0000008003030836 */ /* 0x000fea0000000000 */
[----:B------:R-:W-:Y:S04]  /*89f0*/  @P0 PRMT R2, R2, 0x654, R3 ;  /* 0x0000065402020816 */ /* 0x000fe80000000003 */
[----:B------:R2:W-:Y:S03]  /*8a00*/  @P0 SYNCS.ARRIVE.TRANS64.RED.A1T0 RZ, [R2+URZ], RZ ;  /* 0x000000ff02ff09a7 */ /* 0x0005e600081004ff */
.L_x_145:
[----:B------:R-:W-:Y:S01]  /*8a10*/  ISETP.NE.AND P2, PT, R73, RZ, PT ;  /* 0x000000ff4900720c */ /* 0x000fe20003f45270 */
[----:B------:R-:W-:Y:S01]  /*8a20*/  UIADD3 UR49, UPT, UPT, UR49, 0x4, URZ ;  /* 0x0000000431317890 */ /* 0x000fe2000fffe0ff */
[----:B------:R-:W-:Y:S01]  /*8a30*/  ISETP.NE.AND P0, PT, R76, 0x2, PT ;  /* 0x000000024c00780c */ /* 0x000fe20003f05270 */
[----:B------:R-:W-:Y:S01]  /*8a40*/  IMAD.IADD R20, R29, 0x1, R58 ;  /* 0x000000011d147824 */ /* 0x000fe200078e023a */
[----:B------:R-:W-:Y:S01]  /*8a50*/  ISETP.NE.AND P1, PT, R0, 0x4, PT ;  /* 0x000000040000780c */ /* 0x000fe20003f25270 */
[----:B------:R-:W-:Y:S01]  /*8a60*/  IMAD.IADD R21, R31, 0x1, R60 ;  /* 0x000000011f157824 */ /* 0x000fe200078e023c */
[----:B--2---:R-:W-:Y:S02]  /*8a70*/  SEL R2, RZ, 0x1, P0 ;  /* 0x00000001ff027807 */ /* 0x004fe40000000000 */
[----:B------:R-:W-:Y:S02]  /*8a80*/  SEL R3, RZ, 0x1, P1 ;  /* 0x00000001ff037807 */ /* 0x000fe40000800000 */
[----:B------:R-:W-:Y:S02]  /*8a90*/  LOP3.LUT R69, R69, R2, RZ, 0x3c, !PT ;  /* 0x0000000245457212 */ /* 0x000fe400078e3cff */
[----:B------:R-:W-:Y:S02]  /*8aa0*/  LOP3.LUT R70, R70, R3, RZ, 0x3c, !PT ;  /* 0x0000000346467212 */ /* 0x000fe400078e3cff */
[----:B------:R-:W-:Y:S02]  /*8ab0*/  @P2 R2UR UR36, R68 ;  /* 0x00000000442422ca */ /* 0x000fe400000e0000 */
[----:B------:R-:W-:Y:S02]  /*8ac0*/  SEL R76, R76, RZ, P0 ;  /* 0x000000ff4c4c7207 */ /* 0x000fe40000000000 */
[----:B------:R-:W-:Y:S01]  /*8ad0*/  SEL R30, R0, RZ, P1 ;  /* 0x000000ff001e7207 */ /* 0x000fe20000800000 */
[----:B------:R-:W-:Y:S10]  /*8ae0*/  @P2 BRA `(.L_x_146) ;  /* 0xffffffcc00d42947 */ /* 0x000ff4000383ffff */
[----:B------:R-:W-:-:S09]  /*8af0*/  UISETP.NE.AND UP0, UPT, UR50, URZ, UPT ;  /* 0x000000ff3200728c */ /* 0x000fd2000bf05270 */
[----:B------:R-:W-:Y:S05]  /*8b00*/  BRA.U !UP0, `(.L_x_147) ;  /* 0x0000000108487547 */ /* 0x000fea000b800000 */
[----:B------:R-:W2:Y:S02]  /*8b10*/  LDCU.64 UR4, c[0x0][0x890] ;  /* 0x00011200ff0477ac */ /* 0x000ea40008000a00 */
[----:B--2---:R-:W-:-:S04]  /*8b20*/  UISETP.NE.U32.AND UP0, UPT, UR4, URZ, UPT ;  /* 0x000000ff0400728c */ /* 0x004fc8000bf05070 */
[----:B------:R-:W-:-:S09]  /*8b30*/  UISETP.NE.AND.EX UP0, UPT, UR5, URZ, UPT, UP0 ;  /* 0x000000ff0500728c */ /* 0x000fd2000bf05300 */
[----:B------:R-:W-:Y:S05]  /*8b40*/  BRA.U UP0, `(.L_x_148) ;  /* 0x00000001000c7547 */ /* 0x000fea000b800000 */
[----:B------:R-:W-:-:S13]  /*8b50*/  FSETP.NEU.AND P0, PT, R35, RZ, PT ;  /* 0x000000ff2300720b */ /* 0x000fda0003f0d000 */
[----:B------:R-:W-:Y:S05]  /*8b60*/  @!P0 EXIT ;  /* 0x000000000000894d */ /* 0x000fea0003800000 */
[----:B------:R-:W-:Y:S05]  /*8b70*/  BRA `(.L_x_147) ;  /* 0x00000000002c7947 */ /* 0x000fea0003800000 */
.L_x_148:
[----:B------:R-:W-:Y:S01]  /*8b80*/  ISETP.NE.AND P0, PT, R75, RZ, PT ;  /* 0x000000ff4b00720c */ /* 0x000fe20003f05270 */
[----:B------:R-:W-:-:S12]  /*8b90*/  BSSY.RECONVERGENT B0, `(.L_x_147) ;  /* 0x0000009000007945 */ /* 0x000fd80003800200 */
[----:B------:R-:W-:Y:S05]  /*8ba0*/  @P0 BRA `(.L_x_149) ;  /* 0x0000000000140947 */ /* 0x000fea0003800000 */
[----:B------:R-:W2:Y:S02]  /*8bb0*/  LDCU.64 UR4, c[0x0][0x888] ;  /* 0x00011100ff0477ac */ /* 0x000ea40008000a00 */
[----:B--2---:R-:W-:-:S04]  /*8bc0*/  ISETP.NE.U32.AND P0, PT, RZ, UR4, PT ;  /* 0x00000004ff007c0c */ /* 0x004fc8000bf05070 */
[----:B------:R-:W-:-:S13]  /*8bd0*/  ISETP.NE.AND.EX P0, PT, RZ, UR5, PT, P0 ;  /* 0x00000005ff007c0c */ /* 0x000fda000bf05300 */
[----:B------:R-:W-:Y:S05]  /*8be0*/  @!P0 EXIT ;  /* 0x000000000000894d */ /* 0x000fea0003800000 */
[----:B------:R-:W-:Y:S05]  /*8bf0*/  BRA `(.L_x_150) ;  /* 0x0000000000087947 */ /* 0x000fea0003800000 */
.L_x_149:
[----:B------:R-:W-:-:S13]  /*8c00*/  FSETP.NEU.AND P0, PT, R35, RZ, PT ;  /* 0x000000ff2300720b */ /* 0x000fda0003f0d000 */
[----:B------:R-:W-:Y:S05]  /*8c10*/  @!P0 EXIT ;  /* 0x000000000000894d */ /* 0x000fea0003800000 */
.L_x_150:
[----:B------:R-:W-:Y:S05]  /*8c20*/  BSYNC.RECONVERGENT B0 ;  /* 0x0000000000007941 */ /* 0x000fea0003800200 */
.L_x_147:
[----:B------:R-:W-:Y:S01]  /*8c30*/  ULEA UR4, UR51, UR48, 0x3 ;  /* 0x0000003033047291 */ /* 0x000fe2000f8e18ff */
[----:B------:R-:W-:-:S04]  /*8c40*/  DEPBAR.LE SB0, 0x0 ;  /* 0x000080000000791a */ /* 0x000fc80000000000 */
[----:B------:R-:W-:-:S04]  /*8c50*/  UIADD3 UR4, UPT, UPT, UR4, 0x80, URZ ;  /* 0x0000008004047890 */ /* 0x000fc8000fffe0ff */
[----:B------:R-:W-:-:S09]  /*8c60*/  UPRMT UR4, UR37, 0x654, UR4 ;  /* 0x0000065425047896 */ /* 0x000fd20008000004 */
[----:B------:R-:W-:Y:S01]  /*8c70*/  SYNCS.ARRIVE.TRANS64.RED.A1T0 RZ, [UR4], RZ ;  /* 0x000000ffffff79a7 */ /* 0x000fe20008100404 */
[----:B------:R-:W-:Y:S05]  /*8c80*/  EXIT ;  /* 0x000000000000794d */ /* 0x000fea0003800000 */
.L_x_24:
[----:B--2---:R2:W4:Y:S02]  /*8c90*/  SYNCS.PHASECHK.TRANS64.TRYWAIT P0, [R3+URZ+0x120], R2 ;  /* 0x00012002030075a7 */ /* 0x00452400080011ff */
[----:B----4-:R-:W-:Y:S05]  /*8ca0*/  @!P0 NANOSLEEP.SYNCS 0x989680 ;  /* 0x009896800000895d */ /* 0x010fea0003900000 */
[----:B------:R-:W4:Y:S02]  /*8cb0*/  @!P0 SYNCS.PHASECHK.TRANS64 P0, [R3+URZ+0x120], R2 ;  /* 0x00012002030085a7 */ /* 0x000f2400080010ff */
[----:B----4-:R-:W-:Y:S05]  /*8cc0*/  @!P0 BRA `(.L_x_24) ;  /* 0xfffffffc00f08947 */ /* 0x010fea000383ffff */
[----:B------:R-:W-:Y:S05]  /*8cd0*/  BRA `(.L_x_151) ;  /* 0xffffff8800dc7947 */ /* 0x000fea000383ffff */
.L_x_27:
[----:B-1----:R-:W-:-:S07]  /*8ce0*/  MOV R2, UR33 ;  /* 0x0000002100027c02 */ /* 0x002fce0008000f00 */
.L_x_152:
[----:B-1----:R1:W2:Y:S02]  /*8cf0*/  SYNCS.PHASECHK.TRANS64.TRYWAIT P0, [R2+URZ+0x30], R5 ;  /* 0x00003005020075a7 */ /* 0x0022a400080011ff */
[----:B--2---:R-:W-:Y:S05]  /*8d00*/  @!P0 NANOSLEEP.SYNCS 0x989680 ;  /* 0x009896800000895d */ /* 0x004fea0003900000 */
[----:B------:R-:W2:Y:S02]  /*8d10*/  @!P0 SYNCS.PHASECHK.TRANS64 P0, [R2+URZ+0x30], R5 ;  /* 0x00003005020085a7 */ /* 0x000ea400080010ff */
[----:B--2---:R-:W-:Y:S05]  /*8d20*/  @!P0 BRA `(.L_x_152) ;  /* 0xfffffffc00f08947 */ /* 0x004fea000383ffff */
[----:B------:R-:W-:Y:S05]  /*8d30*/  BRA `(.L_x_26) ;  /* 0xffffff8c00407947 */ /* 0x000fea000383ffff */
.L_x_34:
[----:B-1----:R-:W-:-:S07]  /*8d40*/  MOV R2, UR33 ;  /* 0x0000002100027c02 */ /* 0x002fce0008000f00 */
.L_x_153:
[----:B-1----:R1:W2:Y:S02]  /*8d50*/  SYNCS.PHASECHK.TRANS64.TRYWAIT P0, [R2+URZ+0x30], R5 ;  /* 0x00003005020075a7 */ /* 0x0022a400080011ff */
[----:B--2---:R-:W-:Y:S05]  /*8d60*/  @!P0 NANOSLEEP.SYNCS 0x989680 ;  /* 0x009896800000895d */ /* 0x004fea0003900000 */
[----:B------:R-:W2:Y:S02]  /*8d70*/  @!P0 SYNCS.PHASECHK.TRANS64 P0, [R2+URZ+0x30], R5 ;  /* 0x00003005020085a7 */ /* 0x000ea400080010ff */
[----:B--2---:R-:W-:Y:S05]  /*8d80*/  @!P0 BRA `(.L_x_153) ;  /* 0xfffffffc00f08947 */ /* 0x004fea000383ffff */
[----:B------:R-:W-:Y:S05]  /*8d90*/  BRA `(.L_x_33) ;  /* 0xffffff9000287947 */ /* 0x000fea000383ffff */
.L_x_39:
[----:B-1----:R1:W2:Y:S02]  /*8da0*/  SYNCS.PHASECHK.TRANS64.TRYWAIT P0, [R2+URZ+0xb0], R3 ;  /* 0x0000b003020075a7 */ /* 0x0022a400080011ff */
[----:B--2---:R-:W-:Y:S05]  /*8db0*/  @!P0 NANOSLEEP.SYNCS 0x989680 ;  /* 0x009896800000895d */ /* 0x004fea0003900000 */
[----:B------:R-:W2:Y:S02]  /*8dc0*/  @!P0 SYNCS.PHASECHK.TRANS64 P0, [R2+URZ+0xb0], R3 ;  /* 0x0000b003020085a7 */ /* 0x000ea400080010ff */
[----:B--2---:R-:W-:Y:S05]  /*8dd0*/  @!P0 BRA `(.L_x_39) ;  /* 0xfffffffc00f08947 */ /* 0x004fea000383ffff */
[----:B------:R-:W-:Y:S05]  /*8de0*/  BRA `(.L_x_154) ;  /* 0xffffff9000f07947 */ /* 0x000fea000383ffff */
.L_x_43:
[----:B---3--:R-:W-:-:S07]  /*8df0*/  MOV R0, UR4 ;  /* 0x0000000400007c02 */ /* 0x008fce0008000f00 */
.L_x_155:
[----:B-1----:R1:W2:Y:S02]  /*8e00*/  SYNCS.PHASECHK.TRANS64.TRYWAIT P0, [R0+URZ], R3 ;  /* 0x00000003000075a7 */ /* 0x0022a400080011ff */
[----:B--2---:R-:W-:Y:S05]  /*8e10*/  @!P0 NANOSLEEP.SYNCS 0x989680 ;  /* 0x009896800000895d */ /* 0x004fea0003900000 */
[----:B------:R-:W2:Y:S02]  /*8e20*/  @!P0 SYNCS.PHASECHK.TRANS64 P0, [R0+URZ], R3 ;  /* 0x00000003000085a7 */ /* 0x000ea400080010ff */
[----:B--2---:R-:W-:Y:S05]  /*8e30*/  @!P0 BRA `(.L_x_155) ;  /* 0xfffffffc00f08947 */ /* 0x004fea000383ffff */
[----:B------:R-:W-:Y:S05]  /*8e40*/  BRA `(.L_x_156) ;  /* 0xffffff9800607947 */ /* 0x000fea000383ffff */
.L_x_44:
[----:B---3--:R-:W-:-:S07]  /*8e50*/  MOV R0, UR4 ;  /* 0x0000000400007c02 */ /* 0x008fce0008000f00 */
.L_x_157:
[----:B-1----:R1:W2:Y:S02]  /*8e60*/  SYNCS.PHASECHK.TRANS64.TRYWAIT P0, [R0+URZ], R3 ;  /* 0x00000003000075a7 */ /* 0x0022a400080011ff */
[----:B--2---:R-:W-:Y:S05]  /*8e70*/  @!P0 NANOSLEEP.SYNCS 0x989680 ;  /* 0x009896800000895d */ /* 0x004fea0003900000 */
[----:B------:R-:W2:Y:S02]  /*8e80*/  @!P0 SYNCS.PHASECHK.TRANS64 P0, [R0+URZ], R3 ;  /* 0x00000003000085a7 */ /* 0x000ea400080010ff */
[----:B--2---:R-:W-:Y:S05]  /*8e90*/  @!P0 BRA `(.L_x_157) ;  /* 0xfffffffc00f08947 */ /* 0x004fea000383ffff */
[----:B------:R-:W-:Y:S05]  /*8ea0*/  BRA `(.L_x_158) ;  /* 0xffffff98006c7947 */ /* 0x000fea000383ffff */
.L_x_45:
[----:B---3--:R-:W-:-:S07]  /*8eb0*/  MOV R0, UR4 ;  /* 0x0000000400007c02 */ /* 0x008fce0008000f00 */
.L_x_159:
[----:B-1----:R1:W2:Y:S02]  /*8ec0*/  SYNCS.PHASECHK.TRANS64.TRYWAIT P0, [R0+URZ], R3 ;  /* 0x00000003000075a7 */ /* 0x0022a400080011ff */
[----:B--2---:R-:W-:Y:S05]  /*8ed0*/  @!P0 NANOSLEEP.SYNCS 0x989680 ;  /* 0x009896800000895d */ /* 0x004fea0003900000 */
[----:B------:R-:W2:Y:S02]  /*8ee0*/  @!P0 SYNCS.PHASECHK.TRANS64 P0, [R0+URZ], R3 ;  /* 0x00000003000085a7 */ /* 0x000ea400080010ff */
[----:B--2---:R-:W-:Y:S05]  /*8ef0*/  @!P0 BRA `(.L_x_159) ;  /* 0xfffffffc00f08947 */ /* 0x004fea000383ffff */
[----:B------:R-:W-:Y:S05]  /*8f00*/  BRA `(.L_x_160) ;  /* 0xffffff9800787947 */ /* 0x000fea000383ffff */
.L_x_46:
[----:B---3--:R-:W-:-:S07]  /*8f10*/  MOV R0, UR4 ;  /* 0x0000000400007c02 */ /* 0x008fce0008000f00 */
.L_x_161:
[----:B-1----:R1:W2:Y:S02]  /*8f20*/  SYNCS.PHASECHK.TRANS64.TRYWAIT P0, [R0+URZ], R3 ;  /* 0x00000003000075a7 */ /* 0x0022a400080011ff */
[----:B--2---:R-:W-:Y:S05]  /*8f30*/  @!P0 NANOSLEEP.SYNCS 0x989680 ;  /* 0x009896800000895d */ /* 0x004fea0003900000 */
[----:B------:R-:W2:Y:S02]  /*8f40*/  @!P0 SYNCS.PHASECHK.TRANS64 P0, [R0+URZ], R3 ;  /* 0x00000003000085a7 */ /* 0x000ea400080010ff */
[----:B--2---:R-:W-:Y:S05]  /*8f50*/  @!P0 BRA `(.L_x_161) ;  /* 0xfffffffc00f08947 */ /* 0x004fea000383ffff */
[----:B------:R-:W-:Y:S05]  /*8f60*/  BRA `(.L_x_162) ;  /* 0xffffff9800847947 */ /* 0x000fea000383ffff */
.L_x_47:
[----:B---3--:R-:W-:-:S07]  /*8f70*/  MOV R0, UR4 ;  /* 0x0000000400007c02 */ /* 0x008fce0008000f00 */
.L_x_163:
[----:B-1----:R1:W2:Y:S02]  /*8f80*/  SYNCS.PHASECHK.TRANS64.TRYWAIT P0, [R0+URZ], R3 ;  /* 0x00000003000075a7 */ /* 0x0022a400080011ff */
[----:B--2---:R-:W-:Y:S05]  /*8f90*/  @!P0 NANOSLEEP.SYNCS 0x989680 ;  /* 0x009896800000895d */ /* 0x004fea0003900000 */
[----:B------:R-:W2:Y:S02]  /*8fa0*/  @!P0 SYNCS.PHASECHK.TRANS64 P0, [R0+URZ], R3 ;  /* 0x00000003000085a7 */ /* 0x000ea400080010ff */
[----:B--2---:R-:W-:Y:S05]  /*8fb0*/  @!P0 BRA `(.L_x_163) ;  /* 0xfffffffc00f08947 */ /* 0x004fea000383ffff */
[----:B------:R-:W-:Y:S05]  /*8fc0*/  BRA `(.L_x_164) ;  /* 0xffffff9800907947 */ /* 0x000fea000383ffff */
.L_x_50:
[----:B-1----:R1:W2:Y:S02]  /*8fd0*/  SYNCS.PHASECHK.TRANS64.TRYWAIT P0, [R0+URZ+0x110], R5 ;  /* 0x00011005000075a7 */ /* 0x0022a400080011ff */
[----:B--2---:R-:W-:Y:S05]  /*8fe0*/  @!P0 NANOSLEEP.SYNCS 0x989680 ;  /* 0x009896800000895d */ /* 0x004fea0003900000 */
[----:B------:R-:W2:Y:S02]  /*8ff0*/  @!P0 SYNCS.PHASECHK.TRANS64 P0, [R0+URZ+0x110], R5 ;  /* 0x00011005000085a7 */ /* 0x000ea400080010ff */
[----:B--2---:R-:W-:Y:S05]  /*9000*/  @!P0 BRA `(.L_x_50) ;  /* 0xfffffffc00f08947 */ /* 0x004fea000383ffff */
[----:B------:R-:W-:Y:S05]  /*9010*/  BRA `(.L_x_165) ;  /* 0xffffff9800f07947 */ /* 0x000fea000383ffff */
.L_x_51:
[----:B------:R-:W-:-:S07]  /*9020*/  MOV R0, UR5 ;  /* 0x0000000500007c02 */ /* 0x000fce0008000f00 */
.L_x_166:
[----:B-1----:R1:W2:Y:S02]  /*9030*/  SYNCS.PHASECHK.TRANS64.TRYWAIT P0, [R0+URZ+0xc0], R7 ;  /* 0x0000c007000075a7 */ /* 0x0022a400080011ff */
[----:B--2---:R-:W-:Y:S05]  /*9040*/  @!P0 NANOSLEEP.SYNCS 0x989680 ;  /* 0x009896800000895d */ /* 0x004fea0003900000 */
[----:B------:R-:W2:Y:S02]  /*9050*/  @!P0 SYNCS.PHASECHK.TRANS64 P0, [R0+URZ+0xc0], R7 ;  /* 0x0000c007000085a7 */ /* 0x000ea400080010ff */
[----:B--2---:R-:W-:Y:S05]  /*9060*/  @!P0 BRA `(.L_x_166) ;  /* 0xfffffffc00f08947 */ /* 0x004fea000383ffff */
[----:B------:R-:W-:Y:S05]  /*9070*/  BRA `(.L_x_167) ;  /* 0xffffff9c00007947 */ /* 0x000fea000383ffff */
.L_x_52:
[----:B-1----:R1:W2:Y:S02]  /*9080*/  SYNCS.PHASECHK.TRANS64.TRYWAIT P1, [R0+URZ+0xb0], R5 ;  /* 0x0000b005000075a7 */ /* 0x0022a400080211ff */
[----:B--2---:R-:W-:Y:S05]  /*9090*/  @!P1 NANOSLEEP.SYNCS 0x989680 ;  /* 0x009896800000995d */ /* 0x004fea0003900000 */
[----:B------:R-:W2:Y:S02]  /*90a0*/  @!P1 SYNCS.PHASECHK.TRANS64 P1, [R0+URZ+0xb0], R5 ;  /* 0x0000b005000095a7 */ /* 0x000ea400080210ff */
[----:B--2---:R-:W-:Y:S05]  /*90b0*/  @!P1 BRA `(.L_x_52) ;  /* 0xfffffffc00f09947 */ /* 0x004fea000383ffff */
[----:B------:R-:W-:Y:S05]  /*90c0*/  BRA `(.L_x_168) ;  /* 0xffffff9c00307947 */ /* 0x000fea000383ffff */
.L_x_55:
[----:B------:R-:W-:-:S07]  /*90d0*/  MOV R0, UR5 ;  /* 0x0000000500007c02 */ /* 0x000fce0008000f00 */
.L_x_169:
[----:B-1----:R1:W2:Y:S02]  /*90e0*/  SYNCS.PHASECHK.TRANS64.TRYWAIT P0, [R0+URZ+0xc0], R3 ;  /* 0x0000c003000075a7 */ /* 0x0022a400080011ff */
[----:B--2---:R-:W-:Y:S05]  /*90f0*/  @!P0 NANOSLEEP.SYNCS 0x989680 ;  /* 0x009896800000895d */ /* 0x004fea0003900000 */
[----:B------:R-:W2:Y:S02]  /*9100*/  @!P0 SYNCS.PHASECHK.TRANS64 P0, [R0+URZ+0xc0], R3 ;  /* 0x0000c003000085a7 */ /* 0x000ea400080010ff */
[----:B--2---:R-:W-:Y:S05]  /*9110*/  @!P0 BRA `(.L_x_169) ;  /* 0xfffffffc00f08947 */ /* 0x004fea000383ffff */
[----:B------:R-:W-:Y:S05]  /*9120*/  BRA `(.L_x_54) ;  /* 0xffffff9c00847947 */ /* 0x000fea000383ffff */
.L_x_64:
[----:B-1----:R-:W-:-:S04]  /*9130*/  MOV R4, UR6 ;  /* 0x0000000600047c02 */ /* 0x002fc80008000f00 */
[----:B------:R1:W2:Y:S03]  /*9140*/  SYNCS.PHASECHK.TRANS64.TRYWAIT P0, [R4+URZ+0x8], R5 ;  /* 0x00000805040075a7 */ /* 0x0002a600080011ff */
[----:B--2---:R-:W-:Y:S05]  /*9150*/  @!P0 NANOSLEEP.SYNCS 0x989680 ;  /* 0x009896800000895d */ /* 0x004fea0003900000 */
[----:B------:R-:W2:Y:S02]  /*9160*/  @!P0 SYNCS.PHASECHK.TRANS64 P0, [R4+URZ+0x8], R5 ;  /* 0x00000805040085a7 */ /* 0x000ea400080010ff */
[----:B--2---:R-:W-:Y:S05]  /*9170*/  @!P0 BRA `(.L_x_64) ;  /* 0xfffffffc00ec8947 */ /* 0x004fea000383ffff */
[----:B------:R-:W-:Y:S05]  /*9180*/  BRA `(.L_x_63) ;  /* 0xffffffa000387947 */ /* 0x000fea000383ffff */
.L_x_66:
[----:B------:R-:W-:Y:S01]  /*9190*/  BSSY B0, `(.L_x_170) ;  /* 0x0000006000007945 */ /* 0x000fe20003800000 */
[----:B------:R-:W-:-:S07]  /*91a0*/  MOV R15, 0xffffffff ;  /* 0xffffffff000f7802 */ /* 0x000fce0000000f00 */
[----:B-1---5:R-:W-:Y:S05]  /*91b0*/  WARPSYNC.COLLECTIVE R15, `(.L_x_171) ;  /* 0x000000000f0c7348 */ /* 0x022fea0003c00000 */
[----:B------:R-:W-:Y:S02]  /*91c0*/  ELECT P6, UR79, PT ;  /* 0x00000000004f782f */ /* 0x000fe400038c0000 */
[----:B------:R-:W-:Y:S01]  /*91d0*/  MOV R14, UR79 ;  /* 0x0000004f000e7c02 */ /* 0x000fe20008000f00 */
[----:B-1---5:R-:W-:Y:S10]  /*91e0*/  ENDCOLLECTIVE ;  /* 0x000000000000791b */ /* 0x022ff40003800000 */
.L_x_171:
[----:B------:R-:W-:Y:S05]  /*91f0*/  BSYNC B0 ;  /* 0x0000000000007941 */ /* 0x000fea0003800000 */
.L_x_170:
[----:B------:R-:W-:Y:S05]  /*9200*/  BRA `(.L_x_172) ;  /* 0xffffffa000687947 */ /* 0x000fea000383ffff */
.L_x_68:
[----:B-1----:R-:W-:-:S04]  /*9210*/  MOV R2, UR6 ;  /* 0x0000000600027c02 */ /* 0x002fc80008000f00 */
[----:B------:R1:W2:Y:S03]  /*9220*/  SYNCS.PHASECHK.TRANS64.TRYWAIT P0, [R2+URZ+0x8], R3 ;  /* 0x00000803020075a7 */ /* 0x0002a600080011ff */
[----:B--2---:R-:W-:Y:S05]  /*9230*/  @!P0 NANOSLEEP.SYNCS 0x989680 ;  /* 0x009896800000895d */ /* 0x004fea0003900000 */
[----:B------:R-:W2:Y:S02]  /*9240*/  @!P0 SYNCS.PHASECHK.TRANS64 P0, [R2+URZ+0x8], R3 ;  /* 0x00000803020085a7 */ /* 0x000ea400080010ff */
[----:B--2---:R-:W-:Y:S05]  /*9250*/  @!P0 BRA `(.L_x_68) ;  /* 0xfffffffc00ec8947 */ /* 0x004fea000383ffff */
[----:B------:R-:W-:Y:S05]  /*9260*/  BRA `(.L_x_67) ;  /* 0xffffffa0006c7947 */ /* 0x000fea000383ffff */
.L_x_69:
[----:B-1----:R1:W2:Y:S02]  /*9270*/  SYNCS.PHASECHK.TRANS64.TRYWAIT P0, [R0+URZ+0xb0], R5 ;  /* 0x0000b005000075a7 */ /* 0x0022a400080011ff */
[----:B--2---:R-:W-:Y:S05]  /*9280*/  @!P0 NANOSLEEP.SYNCS 0x989680 ;  /* 0x009896800000895d */ /* 0x004fea0003900000 */
[----:B------:R-:W2:Y:S02]  /*9290*/  @!P0 SYNCS.PHASECHK.TRANS64 P0, [R0+URZ+0xb0], R5 ;  /* 0x0000b005000085a7 */ /* 0x000ea400080010ff */
[----:B--2---:R-:W-:Y:S05]  /*92a0*/  @!P0 BRA `(.L_x_69) ;  /* 0xfffffffc00f08947 */ /* 0x004fea000383ffff */
[----:B------:R-:W-:Y:S05]  /*92b0*/  BRA `(.L_x_173) ;  /* 0xffffffa400787947 */ /* 0x000fea000383ffff */
.L_x_71:
[----:B------:R-:W-:-:S07]  /*92c0*/  MOV R0, UR8 ;  /* 0x0000000800007c02 */ /* 0x000fce0008000f00 */
.L_x_174:
[----:B-1----:R1:W2:Y:S02]  /*92d0*/  SYNCS.PHASECHK.TRANS64.TRYWAIT P0, [R0+URZ+0xf0], R5 ;  /* 0x0000f005000075a7 */ /* 0x0022a400080011ff */
[----:B--2---:R-:W-:Y:S05]  /*92e0*/  @!P0 NANOSLEEP.SYNCS 0x989680 ;  /* 0x009896800000895d */ /* 0x004fea0003900000 */
[----:B------:R-:W2:Y:S02]  /*92f0*/  @!P0 SYNCS.PHASECHK.TRANS64 P0, [R0+URZ+0xf0], R5 ;  /* 0x0000f005000085a7 */ /* 0x000ea400080010ff */
[----:B--2---:R-:W-:Y:S05]  /*9300*/  @!P0 BRA `(.L_x_174) ;  /* 0xfffffffc00f08947 */ /* 0x004fea000383ffff */
[----:B------:R-:W-:Y:S05]  /*9310*/  BRA `(.L_x_175) ;  /* 0xffffffa400c47947 */ /* 0x000fea000383ffff */
.L_x_74:
[----:B------:R-:W-:Y:S07]  /*9320*/  MOV R0, UR14 ;  /* 0x0000000e00007c02 */ /* 0x000fee0008000f00 */
.L_x_176:
[----:B-1----:R1:W2:Y:S02]  /*9330*/  SYNCS.PHASECHK.TRANS64.TRYWAIT P0, [R0+URZ], R5 ;  /* 0x00000005000075a7 */ /* 0x0022a400080011ff */
[----:B--2---:R-:W-:Y:S05]  /*9340*/  @!P0 NANOSLEEP.SYNCS 0x989680 ;  /* 0x009896800000895d */ /* 0x004fea0003900000 */
[----:B------:R-:W2:Y:S02]  /*9350*/  @!P0 SYNCS.PHASECHK.TRANS64 P0, [R0+URZ], R5 ;  /* 0x00000005000085a7 */ /* 0x000ea400080010ff */
[----:B--2---:R-:W-:Y:S05]  /*9360*/  @!P0 BRA `(.L_x_176) ;  /* 0xfffffffc00f08947 */ /* 0x004fea000383ffff */
[----:B------:R-:W-:Y:S05]  /*9370*/  BRA `(.L_x_73) ;  /* 0xffffffa400d87947 */ /* 0x000fea000383ffff */
.L_x_78:
[----:B-1----:R-:W-:-:S07]  /*9380*/  MOV R0, UR8 ;  /* 0x0000000800007c02 */ /* 0x002fce0008000f00 */
.L_x_177:
[----:B-1----:R1:W2:Y:S02]  /*9390*/  SYNCS.PHASECHK.TRANS64.TRYWAIT P0, [R0+URZ], R3 ;  /* 0x00000003000075a7 */ /* 0x0022a400080011ff */
[----:B--2---:R-:W-:Y:S05]  /*93a0*/  @!P0 NANOSLEEP.SYNCS 0x989680 ;  /* 0x009896800000895d */ /* 0x004fea0003900000 */
[----:B------:R-:W2:Y:S02]  /*93b0*/  @!P0 SYNCS.PHASECHK.TRANS64 P0, [R0+URZ], R3 ;  /* 0x00000003000085a7 */ /* 0x000ea400080010ff */
[----:B--2---:R-:W-:Y:S05]  /*93c0*/  @!P0 BRA `(.L_x_177) ;  /* 0xfffffffc00f08947 */ /* 0x004fea000383ffff */
[----:B------:R-:W-:Y:S05]  /*93d0*/  BRA `(.L_x_178) ;  /* 0xffffffac001c7947 */ /* 0x000fea000383ffff */
.L_x_79:
[----:B------:R-:W-:-:S07]  /*93e0*/  MOV R0, UR8 ;  /* 0x0000000800007c02 */ /* 0x000fce0008000f00 */
.L_x_179:
[----:B-1----:R1:W2:Y:S02]  /*93f0*/  SYNCS.PHASECHK.TRANS64.TRYWAIT P0, [R0+URZ], R3 ;  /* 0x00000003000075a7 */ /* 0x0022a400080011ff */
[----:B--2---:R-:W-:Y:S05]  /*9400*/  @!P0 NANOSLEEP.SYNCS 0x989680 ;  /* 0x009896800000895d */ /* 0x004fea0003900000 */
[----:B------:R-:W2:Y:S02]  /*9410*/  @!P0 SYNCS.PHASECHK.TRANS64 P0, [R0+URZ], R3 ;  /* 0x00000003000085a7 */ /* 0x000ea400080010ff */
[----:B--2---:R-:W-:Y:S05]  /*9420*/  @!P0 BRA `(.L_x_179) ;  /* 0xfffffffc00f08947 */ /* 0x004fea000383ffff */
[----:B------:R-:W-:Y:S05]  /*9430*/  BRA `(.L_x_180) ;  /* 0xffffffac00287947 */ /* 0x000fea000383ffff */
.L_x_80:
[----:B------:R-:W-:-:S07]  /*9440*/  MOV R0, UR8 ;  /* 0x0000000800007c02 */ /* 0x000fce0008000f00 */
.L_x_181:
[----:B-1----:R1:W2:Y:S02]  /*9450*/  SYNCS.PHASECHK.TRANS64.TRYWAIT P0, [R0+URZ], R3 ;  /* 0x00000003000075a7 */ /* 0x0022a400080011ff */
[----:B--2---:R-:W-:Y:S05]  /*9460*/  @!P0 NANOSLEEP.SYNCS 0x989680 ;  /* 0x009896800000895d */ /* 0x004fea0003900000 */
[----:B------:R-:W2:Y:S02]  /*9470*/  @!P0 SYNCS.PHASECHK.TRANS64 P0, [R0+URZ], R3 ;  /* 0x00000003000085a7 */ /* 0x000ea400080010ff */
[----:B--2---:R-:W-:Y:S05]  /*9480*/  @!P0 BRA `(.L_x_181) ;  /* 0xfffffffc00f08947 */ /* 0x004fea000383ffff */
[----:B------:R-:W-:Y:S05]  /*9490*/  BRA `(.L_x_182) ;  /* 0xffffffac00347947 */ /* 0x000fea000383ffff */
.L_x_83:
[----:B------:R-:W-:-:S07]  /*94a0*/  MOV R0, UR7 ;  /* 0x0000000700007c02 */ /* 0x000fce0008000f00 */
.L_x_183:
[----:B-1----:R1:W2:Y:S02]  /*94b0*/  SYNCS.PHASECHK.TRANS64.TRYWAIT P1, [R0+URZ+0x130], R3 ;  /* 0x00013003000075a7 */ /* 0x0022a400080211ff */
[----:B--2---:R-:W-:Y:S05]  /*94c0*/  @!P1 NANOSLEEP.SYNCS 0x989680 ;  /* 0x009896800000995d */ /* 0x004fea0003900000 */
[----:B------:R-:W2:Y:S02]  /*94d0*/  @!P1 SYNCS.PHASECHK.TRANS64 P1, [R0+URZ+0x130], R3 ;  /* 0x00013003000095a7 */ /* 0x000ea400080210ff */
[----:B--2---:R-:W-:Y:S05]  /*94e0*/  @!P1 BRA `(.L_x_183) ;  /* 0xfffffffc00f09947 */ /* 0x004fea000383ffff */
[----:B------:R-:W-:Y:S05]  /*94f0*/  BRA `(.L_x_184) ;  /* 0xffffffac00807947 */ /* 0x000fea000383ffff */
.L_x_88:
[----:B--2---:R2:W4:Y:S02]  /*9500*/  SYNCS.PHASECHK.TRANS64.TRYWAIT P0, [R0+URZ+0xb0], R3 ;  /* 0x0000b003000075a7 */ /* 0x00452400080011ff */
[----:B----4-:R-:W-:Y:S05]  /*9510*/  @!P0 NANOSLEEP.SYNCS 0x989680 ;  /* 0x009896800000895d */ /* 0x010fea0003900000 */
[----:B------:R-:W4:Y:S02]  /*9520*/  @!P0 SYNCS.PHASECHK.TRANS64 P0, [R0+URZ+0xb0], R3 ;  /* 0x0000b003000085a7 */ /* 0x000f2400080010ff */
[----:B----4-:R-:W-:Y:S05]  /*9530*/  @!P0 BRA `(.L_x_88) ;  /* 0xfffffffc00f08947 */ /* 0x010fea000383ffff */
[----:B------:R-:W-:Y:S05]  /*9540*/  BRA `(.L_x_185) ;  /* 0xffffffb000947947 */ /* 0x000fea000383ffff */
.L_x_91:
[----:B------:R-:W-:Y:S07]  /*9550*/  MOV R0, UR7 ;  /* 0x0000000700007c02 */ /* 0x000fee0008000f00 */
.L_x_186:
[----:B--2---:R2:W4:Y:S02]  /*9560*/  SYNCS.PHASECHK.TRANS64.TRYWAIT P0, [R0+URZ+0xa8], R3 ;  /* 0x0000a803000075a7 */ /* 0x00452400080011ff */
[----:B----4-:R-:W-:Y:S05]  /*9570*/  @!P0 NANOSLEEP.SYNCS 0x989680 ;  /* 0x009896800000895d */ /* 0x010fea0003900000 */
[----:B------:R-:W4:Y:S02]  /*9580*/  @!P0 SYNCS.PHASECHK.TRANS64 P0, [R0+URZ+0xa8], R3 ;  /* 0x0000a803000085a7 */ /* 0x000f2400080010ff */
[----:B----4-:R-:W-:Y:S05]  /*9590*/  @!P0 BRA `(.L_x_186) ;  /* 0xfffffffc00f08947 */ /* 0x010fea000383ffff */
[----:B------:R-:W-:Y:S05]  /*95a0*/  BRA `(.L_x_90) ;  /* 0xffffffb400747947 */ /* 0x000fea000383ffff */
.L_x_94:
[----:B------:R-:W-:Y:S07]  /*95b0*/  MOV R3, UR7 ;  /* 0x0000000700037c02 */ /* 0x000fee0008000f00 */
.L_x_187:
[----:B-1----:R1:W2:Y:S02]  /*95c0*/  SYNCS.PHASECHK.TRANS64.TRYWAIT P0, [R3+URZ+0x80], R12 ;  /* 0x0000800c030075a7 */ /* 0x0022a400080011ff */
[----:B--2---:R-:W-:Y:S05]  /*95d0*/  @!P0 NANOSLEEP.SYNCS 0x989680 ;  /* 0x009896800000895d */ /* 0x004fea0003900000 */
[----:B------:R-:W2:Y:S02]  /*95e0*/  @!P0 SYNCS.PHASECHK.TRANS64 P0, [R3+URZ+0x80], R12 ;  /* 0x0000800c030085a7 */ /* 0x000ea400080010ff */
[----:B--2---:R-:W-:Y:S05]  /*95f0*/  @!P0 BRA `(.L_x_187) ;  /* 0xfffffffc00f08947 */ /* 0x004fea000383ffff */
[----:B------:R-:W-:Y:S05]  /*9600*/  BRA `(.L_x_188) ;  /* 0xffffffb400ec7947 */ /* 0x000fea000383ffff */
.L_x_95:
[----:B-1----:R-:W-:Y:S07]  /*9610*/  MOV R3, UR7 ;  /* 0x0000000700037c02 */ /* 0x002fee0008000f00 */
.L_x_189:
[----:B-1----:R1:W2:Y:S02]  /*9620*/  SYNCS.PHASECHK.TRANS64.TRYWAIT P0, [R3+URZ+0x88], R12 ;  /* 0x0000880c030075a7 */ /* 0x0022a400080011ff */
[----:B--2---:R-:W-:Y:S05]  /*9630*/  @!P0 NANOSLEEP.SYNCS 0x989680 ;  /* 0x009896800000895d */ /* 0x004fea0003900000 */
[----:B------:R-:W2:Y:S02]  /*9640*/  @!P0 SYNCS.PHASECHK.TRANS64 P0, [R3+URZ+0x88], R12 ;  /* 0x0000880c030085a7 */ /* 0x000ea400080010ff */
[----:B--2---:R-:W-:Y:S05]  /*9650*/  @!P0 BRA `(.L_x_189) ;  /* 0xfffffffc00f08947 */ /* 0x004fea000383ffff */
[----:B------:R-:W-:Y:S05]  /*9660*/  BRA `(.L_x_190) ;  /* 0xffffffb800487947 */ /* 0x000fea000383ffff */
.L_x_96:
[----:B-1----:R-:W-:Y:S07]  /*9670*/  MOV R3, UR7 ;  /* 0x0000000700037c02 */ /* 0x002fee0008000f00 */
.L_x_191:
[----:B-1----:R1:W2:Y:S02]  /*9680*/  SYNCS.PHASECHK.TRANS64.TRYWAIT P0, [R3+URZ+0x90], R12 ;  /* 0x0000900c030075a7 */ /* 0x0022a400080011ff */
[----:B--2---:R-:W-:Y:S05]  /*9690*/  @!P0 NANOSLEEP.SYNCS 0x989680 ;  /* 0x009896800000895d */ /* 0x004fea0003900000 */
[----:B------:R-:W2:Y:S02]  /*96a0*/  @!P0 SYNCS.PHASECHK.TRANS64 P0, [R3+URZ+0x90], R12 ;  /* 0x0000900c030085a7 */ /* 0x000ea400080010ff */
[----:B--2---:R-:W-:Y:S05]  /*96b0*/  @!P0 BRA `(.L_x_191) ;  /* 0xfffffffc00f08947 */ /* 0x004fea000383ffff */
[----:B------:R-:W-:Y:S05]  /*96c0*/  BRA `(.L_x_192) ;  /* 0xffffffb800a47947 */ /* 0x000fea000383ffff */
.L_x_97:
[----:B------:R-:W-:Y:S07]  /*96d0*/  MOV R3, UR7 ;  /* 0x0000000700037c02 */ /* 0x000fee0008000f00 */
.L_x_193:
[----:B-1----:R1:W2:Y:S02]  /*96e0*/  SYNCS.PHASECHK.TRANS64.TRYWAIT P0, [R3+URZ+0x98], R12 ;  /* 0x0000980c030075a7 */ /* 0x0022a400080011ff */
[----:B--2---:R-:W-:Y:S05]  /*96f0*/  @!P0 NANOSLEEP.SYNCS 0x989680 ;  /* 0x009896800000895d */ /* 0x004fea0003900000 */
[----:B------:R-:W2:Y:S02]  /*9700*/  @!P0 SYNCS.PHASECHK.TRANS64 P0, [R3+URZ+0x98], R12 ;  /* 0x0000980c030085a7 */ /* 0x000ea400080010ff */
[----:B--2---:R-:W-:Y:S05]  /*9710*/  @!P0 BRA `(.L_x_193) ;  /* 0xfffffffc00f08947 */ /* 0x004fea000383ffff */
[----:B------:R-:W-:Y:S05]  /*9720*/  BRA `(.L_x_194) ;  /* 0xffffffbc00447947 */ /* 0x000fea000383ffff */
.L_x_99:
[----:B------:R-:W-:-:S07]  /*9730*/  MOV R0, UR7 ;  /* 0x0000000700007c02 */ /* 0x000fce0008000f00 */
.L_x_195:
[----:B-1----:R1:W4:Y:S02]  /*9740*/  SYNCS.PHASECHK.TRANS64.TRYWAIT P0, [R0+URZ+0x80], R3 ;  /* 0x00008003000075a7 */ /* 0x00232400080011ff */
[----:B----4-:R-:W-:Y:S05]  /*9750*/  @!P0 NANOSLEEP.SYNCS 0x989680 ;  /* 0x009896800000895d */ /* 0x010fea0003900000 */
[----:B------:R-:W4:Y:S02]  /*9760*/  @!P0 SYNCS.PHASECHK.TRANS64 P0, [R0+URZ+0x80], R3 ;  /* 0x00008003000085a7 */ /* 0x000f2400080010ff */
[----:B----4-:R-:W-:Y:S05]  /*9770*/  @!P0 BRA `(.L_x_195) ;  /* 0xfffffffc00f08947 */ /* 0x010fea000383ffff */
[----:B------:R-:W-:Y:S05]  /*9780*/  BRA `(.L_x_196) ;  /* 0xffffffbc00cc7947 */ /* 0x000fea000383ffff */
.L_x_100:
[----:B-1----:R-:W-:-:S07]  /*9790*/  MOV R0, UR7 ;  /* 0x0000000700007c02 */ /* 0x002fce0008000f00 */
.L_x_197:
[----:B-1----:R1:W4:Y:S02]  /*97a0*/  SYNCS.PHASECHK.TRANS64.TRYWAIT P0, [R0+URZ+0x88], R3 ;  /* 0x00008803000075a7 */ /* 0x00232400080011ff */
[----:B----4-:R-:W-:Y:S05]  /*97b0*/  @!P0 NANOSLEEP.SYNCS 0x989680 ;  /* 0x009896800000895d */ /* 0x010fea0003900000 */
[----:B------:R-:W4:Y:S02]  /*97c0*/  @!P0 SYNCS.PHASECHK.TRANS64 P0, [R0+URZ+0x88], R3 ;  /* 0x00008803000085a7 */ /* 0x000f2400080010ff */
[----:B----4-:R-:W-:Y:S05]  /*97d0*/  @!P0 BRA `(.L_x_197) ;  /* 0xfffffffc00f08947 */ /* 0x010fea000383ffff */
[----:B------:R-:W-:Y:S05]  /*97e0*/  BRA `(.L_x_198) ;  /* 0xffffffbc00bc7947 */ /* 0x000fea000383ffff */
.L_x_101:
[----:B-1----:R-:W-:-:S07]  /*97f0*/  MOV R0, UR7 ;  /* 0x0000000700007c02 */ /* 0x002fce0008000f00 */
.L_x_199:
[----:B-1----:R1:W4:Y:S02]  /*9800*/  SYNCS.PHASECHK.TRANS64.TRYWAIT P0, [R0+URZ+0x90], R3 ;  /* 0x00009003000075a7 */ /* 0x00232400080011ff */
[----:B----4-:R-:W-:Y:S05]  /*9810*/  @!P0 NANOSLEEP.SYNCS 0x989680 ;  /* 0x009896800000895d */ /* 0x010fea0003900000 */
[----:B------:R-:W4:Y:S02]  /*9820*/  @!P0 SYNCS.PHASECHK.TRANS64 P0, [R0+URZ+0x90], R3 ;  /* 0x00009003000085a7 */ /* 0x000f2400080010ff */
[----:B----4-:R-:W-:Y:S05]  /*9830*/  @!P0 BRA `(.L_x_199) ;  /* 0xfffffffc00f08947 */ /* 0x010fea000383ffff */
[----:B------:R-:W-:Y:S05]  /*9840*/  BRA `(.L_x_200) ;  /* 0xffffffbc00ac7947 */ /* 0x000fea000383ffff */
.L_x_103:
[----:B--2---:R2:W3:Y:S02]  /*9850*/  SYNCS.PHASECHK.TRANS64.TRYWAIT P0, [R0+URZ+0xb0], R3 ;  /* 0x0000b003000075a7 */ /* 0x0044e400080011ff */
[----:B---3--:R-:W-:Y:S05]  /*9860*/  @!P0 NANOSLEEP.SYNCS 0x989680 ;  /* 0x009896800000895d */ /* 0x008fea0003900000 */
[----:B------:R-:W3:Y:S02]  /*9870*/  @!P0 SYNCS.PHASECHK.TRANS64 P0, [R0+URZ+0xb0], R3 ;  /* 0x0000b003000085a7 */ /* 0x000ee400080010ff */
[----:B---3--:R-:W-:Y:S05]  /*9880*/  @!P0 BRA `(.L_x_103) ;  /* 0xfffffffc00f08947 */ /* 0x008fea000383ffff */
[----:B------:R-:W-:Y:S05]  /*9890*/  BRA `(.L_x_201) ;  /* 0xffffffc0007c7947 */ /* 0x000fea000383ffff */
.L_x_114:
[----:B-1----:R-:W-:Y:S04]  /*98a0*/  MOV R0, UR48 ;  /* 0x0000003000007c02 */ /* 0x002fe80008000f00 */
[----:B------:R1:W3:Y:S03]  /*98b0*/  SYNCS.PHASECHK.TRANS64.TRYWAIT P1, [R0+URZ+0x60], R5 ;  /* 0x00006005000075a7 */ /* 0x0002e600080211ff */
[----:B---3--:R-:W-:Y:S05]  /*98c0*/  @!P1 NANOSLEEP.SYNCS 0x989680 ;  /* 0x009896800000995d */ /* 0x008fea0003900000 */
[----:B------:R-:W3:Y:S02]  /*98d0*/  @!P1 SYNCS.PHASECHK.TRANS64 P1, [R0+URZ+0x60], R5 ;  /* 0x00006005000095a7 */ /* 0x000ee400080210ff */
[----:B---3--:R-:W-:Y:S05]  /*98e0*/  @!P1 BRA `(.L_x_114) ;  /* 0xfffffffc00ec9947 */ /* 0x008fea000383ffff */
[----:B------:R-:W-:Y:S05]  /*98f0*/  BRA `(.L_x_113) ;  /* 0xffffffcc00847947 */ /* 0x000fea000383ffff */
.L_x_116:
[----:B-1----:R1:W4:Y:S02]  /*9900*/  SYNCS.PHASECHK.TRANS64.TRYWAIT P0, [R74+URZ+0xd0], R3 ;  /* 0x0000d0034a0075a7 */ /* 0x00232400080011ff */
[----:B----4-:R-:W-:Y:S05]  /*9910*/  @!P0 NANOSLEEP.SYNCS 0x989680 ;  /* 0x009896800000895d */ /* 0x010fea0003900000 */
[----:B------:R-:W4:Y:S02]  /*9920*/  @!P0 SYNCS.PHASECHK.TRANS64 P0, [R74+URZ+0xd0], R3 ;  /* 0x0000d0034a0085a7 */ /* 0x000f2400080010ff */
[----:B----4-:R-:W-:Y:S05]  /*9930*/  @!P0 BRA `(.L_x_116) ;  /* 0xfffffffc00f08947 */ /* 0x010fea000383ffff */
[----:B------:R-:W-:Y:S05]  /*9940*/  BRA `(.L_x_115) ;  /* 0xffffffcc00a47947 */ /* 0x000fea000383ffff */
.L_x_125:
[----:B--2---:R2:W3:Y:S02]  /*9950*/  SYNCS.PHASECHK.TRANS64.TRYWAIT P0, [R3+URZ+0x60], R0 ;  /* 0x00006000030075a7 */ /* 0x0044e400080011ff */
[----:B---3--:R-:W-:Y:S05]  /*9960*/  @!P0 NANOSLEEP.SYNCS 0x989680 ;  /* 0x009896800000895d */ /* 0x008fea0003900000 */
[----:B------:R-:W3:Y:S02]  /*9970*/  @!P0 SYNCS.PHASECHK.TRANS64 P0, [R3+URZ+0x60], R0 ;  /* 0x00006000030085a7 */ /* 0x000ee400080010ff */
[----:B---3--:R-:W-:Y:S05]  /*9980*/  @!P0 BRA `(.L_x_125) ;  /* 0xfffffffc00f08947 */ /* 0x008fea000383ffff */
[----:B------:R-:W-:Y:S05]  /*9990*/  BRA `(.L_x_124) ;  /* 0xffffffd400b07947 */ /* 0x000fea000383ffff */
.L_x_133:
[----:B--2---:R2:W3:Y:S02]  /*99a0*/  SYNCS.PHASECHK.TRANS64.TRYWAIT P0, [R83+URZ+0x60], R4 ;  /* 0x00006004530075a7 */ /* 0x0044e400080011ff */
[----:B---3--:R-:W-:Y:S05]  /*99b0*/  @!P0 NANOSLEEP.SYNCS 0x989680 ;  /* 0x009896800000895d */ /* 0x008fea0003900000 */
[----:B------:R-:W3:Y:S02]  /*99c0*/  @!P0 SYNCS.PHASECHK.TRANS64 P0, [R83+URZ+0x60], R4 ;  /* 0x00006004530085a7 */ /* 0x000ee400080010ff */
[----:B---3--:R-:W-:Y:S05]  /*99d0*/  @!P0 BRA `(.L_x_133) ;  /* 0xfffffffc00f08947 */ /* 0x008fea000383ffff */
[----:B------:R-:W-:Y:S05]  /*99e0*/  BRA `(.L_x_132) ;  /* 0xffffffdc00cc7947 */ /* 0x000fea000383ffff */
.L_x_141:
[----:B--2---:R2:W3:Y:S02]  /*99f0*/  SYNCS.PHASECHK.TRANS64.TRYWAIT P0, [R88+URZ+0x60], R3 ;  /* 0x00006003580075a7 */ /* 0x0044e400080011ff */
[----:B---3--:R-:W-:Y:S05]  /*9a00*/  @!P0 NANOSLEEP.SYNCS 0x989680 ;  /* 0x009896800000895d */ /* 0x008fea0003900000 */
[----:B------:R-:W3:Y:S02]  /*9a10*/  @!P0 SYNCS.PHASECHK.TRANS64 P0, [R88+URZ+0x60], R3 ;  /* 0x00006003580085a7 */ /* 0x000ee400080010ff */
[----:B---3--:R-:W-:Y:S05]  /*9a20*/  @!P0 BRA `(.L_x_141) ;  /* 0xfffffffc00f08947 */ /* 0x008fea000383ffff */
[----:B------:R-:W-:Y:S05]  /*9a30*/  BRA `(.L_x_140) ;  /* 0xffffffe400e87947 */ /* 0x000fea000383ffff */
        .weak           $__internal_0_$__cuda_sm10x_tcgen05_guardrail_trap_col_being_dealloced_not_returned_by_alloc
        .type           $__internal_0_$__cuda_sm10x_tcgen05_guardrail_trap_col_being_dealloced_not_returned_by_alloc,@function
        .size           $__internal_0_$__cuda_sm10x_tcgen05_guardrail_trap_col_being_dealloced_not_returned_by_alloc,($__internal_1_$__cuda_sm10x_tcgen05_guardrail_trap_phase_invalid_during_alloc - $__internal_0_$__cuda_sm10x_tcgen05_guardrail_trap_col_being_dealloced_not_returned_by_alloc)
$__internal_0_$__cuda_sm10x_tcgen05_guardrail_trap_col_being_dealloced_not_returned_by_alloc:
[----:B------:R-:W-:Y:S05]  /*9a40*/  BPT.TRAP 0x1 ;  /* 0x000000040000795c */ /* 0x000fea0000300000 */
[----:B------:R-:W-:-:S04]  /*9a50*/  HFMA2 R3, -RZ, RZ, 0, 0 ;  /* 0x00000000ff037431 */ /* 0x000fc800000001ff */
[----:B------:R-:W-:Y:S05]  /*9a60*/  RET.REL.NODEC R2 `(_ZN7cutlass13device_kernelINS_4gemm6kernel13GemmUniversalIN4cute5tupleIJiiiiEEENS1_10collective13CollectiveMmaINS1_35MainloopSm100TmaUmmaWarpSpecializedILi6ELi2ELi4ENS5_IJNS4_1CILi2EEENSA_ILi1EEESC_EEEEENS5_IJNSA_ILi128EEESF_SF_EEENS_10bfloat16_tENS5_IJlSC_lEEESH_SI_NS4_8TiledMMAINS4_8MMA_AtomIJNS4_26SM100_MMA_F16BF16_2x1SM_SSISH_SH_fLi128ELi128ELNS4_4UMMA5MajorE0ELSN_0ELNSM_7ScaleInE0ELSO_0EEEEEENS4_6LayoutINS5_IJSC_SC_SC_EEENS5_IJNSA_ILi0EEEST_ST_EEEEENS5_IJNS4_10UnderscoreESW_SW_EEEEENS4_18SM100_TMA_2SM_LOADENS4_14ComposedLayoutINS4_7SwizzleILi3ELi4ELi3EEENS4_18smem_ptr_flag_bitsILi16EEENSR_INS5_IJNSA_ILi8EEENSA_ILi64EEEEEENS5_IJS16_SC_EEEEEEEvNS4_8identityESZ_S1A_vS1B_EENS_8epilogue10collective18CollectiveEpilogueINS1D_23Sm100TmaWarpSpecializedILi4ELi2ELi16ELb1ELb0EEEJNS5_IJS16_SF_SF_EEENS5_IJNSR_IS16_SC_EENSR_INS5_IJNSA_ILi16EEESB_EEENS5_IJSC_S16_EEEEEEEESH_SI_SH_SI_NS1D_6fusion15FusionCallbacksIS1H_NS1P_17LinearCombinationISH_fSH_fLNS_15FloatRoundStyleE2EEES1I_S1O_JEEENS4_5SM1004TMEM4LOAD26SM100_TMEM_LOAD_32dp32b16xENS4_13SM90_TMA_LOADENS10_INS11_ILi1ELi4ELi3EEES14_NSR_INS5_IJS15_S1K_EEENS5_IJS1K_SC_EEEEEEENS4_39AutoVectorizingCopyWithAssumedAlignmentILi128EEENS4_14SM90_TMA_STOREES24_S26_S26_EEEvvEEEEvNT_6ParamsE) ;  /* 0xffffff6402647950 */ /* 0x000fea0003c3ffff */
        .weak           $__internal_1_$__cuda_sm10x_tcgen05_guardrail_trap_phase_invalid_during_alloc
        .type           $__internal_1_$__cuda_sm10x_tcgen05_guardrail_trap_phase_invalid_during_alloc,@function
        .size           $__internal_1_$__cuda_sm10x_tcgen05_guardrail_trap_phase_invalid_during_alloc,($__internal_2_$__cuda_sm10x_tcgen05_guardrail_trap_unallocated_columns_being_dealloced - $__internal_1_$__cuda_sm10x_tcgen05_guardrail_trap_phase_invalid_during_alloc)
$__internal_1_$__cuda_sm10x_tcgen05_guardrail_trap_phase_invalid_during_alloc:
[----:B------:R-:W-:Y:S05]  /*9a70*/  BPT.TRAP 0x1 ;  /* 0x000000040000795c */ /* 0x000fea0000300000 */
[----:B------:R-:W-:-:S04]  /*9a80*/  MOV R3, 0x0 ;  /* 0x0000000000037802 */ /* 0x000fc80000000f00 */
[----:B------:R-:W-:Y:S05]  /*9a90*/  RET.REL.NODEC R2 `(_ZN7cutlass13device_kernelINS_4gemm6kernel13GemmUniversalIN4cute5tupleIJiiiiEEENS1_10collective13CollectiveMmaINS1_35MainloopSm100TmaUmmaWarpSpecializedILi6ELi2ELi4ENS5_IJNS4_1CILi2EEENSA_ILi1EEESC_EEEEENS5_IJNSA_ILi128EEESF_SF_EEENS_10bfloat16_tENS5_IJlSC_lEEESH_SI_NS4_8TiledMMAINS4_8MMA_AtomIJNS4_26SM100_MMA_F16BF16_2x1SM_SSISH_SH_fLi128ELi128ELNS4_4UMMA5MajorE0ELSN_0ELNSM_7ScaleInE0ELSO_0EEEEEENS4_6LayoutINS5_IJSC_SC_SC_EEENS5_IJNSA_ILi0EEEST_ST_EEEEENS5_IJNS4_10UnderscoreESW_SW_EEEEENS4_18SM100_TMA_2SM_LOADENS4_14ComposedLayoutINS4_7SwizzleILi3ELi4ELi3EEENS4_18smem_ptr_flag_bitsILi16EEENSR_INS5_IJNSA_ILi8EEENSA_ILi64EEEEEENS5_IJS16_SC_EEEEEEEvNS4_8identityESZ_S1A_vS1B_EENS_8epilogue10collective18CollectiveEpilogueINS1D_23Sm100TmaWarpSpecializedILi4ELi2ELi16ELb1ELb0EEEJNS5_IJS16_SF_SF_EEENS5_IJNSR_IS16_SC_EENSR_INS5_IJNSA_ILi16EEESB_EEENS5_IJSC_S16_EEEEEEEESH_SI_SH_SI_NS1D_6fusion15FusionCallbacksIS1H_NS1P_17LinearCombinationISH_fSH_fLNS_15FloatRoundStyleE2EEES1I_S1O_JEEENS4_5SM1004TMEM4LOAD26SM100_TMEM_LOAD_32dp32b16xENS4_13SM90_TMA_LOADENS10_INS11_ILi1ELi4ELi3EEES14_NSR_INS5_IJS15_S1K_EEENS5_IJS1K_SC_EEEEEEENS4_39AutoVectorizingCopyWithAssumedAlignmentILi128EEENS4_14SM90_TMA_STOREES24_S26_S26_EEEvvEEEEvNT_6ParamsE) ;  /* 0xffffff6402587950 */ /* 0x000fea0003c3ffff */
        .weak           $__internal_2_$__cuda_sm10x_tcgen05_guardrail_trap_unallocated_columns_being_dealloced
        .type           $__internal_2_$__cuda_sm10x_tcgen05_guardrail_trap_unallocated_columns_being_dealloced,@function
        .size           $__internal_2_$__cuda_sm10x_tcgen05_guardrail_trap_unallocated_columns_being_dealloced,(.L_x_203 - $__internal_2_$__cuda_sm10x_tcgen05_guardrail_trap_unallocated_columns_being_dealloced)
$__internal_2_$__cuda_sm10x_tcgen05_guardrail_trap_unallocated_columns_being_dealloced:
[----:B------:R-:W-:Y:S05]  /*9aa0*/  BPT.TRAP 0x1 ;  /* 0x000000040000795c */ /* 0x000fea0000300000 */
[----:B------:R-:W-:-:S04]  /*9ab0*/  HFMA2 R3, -RZ, RZ, 0, 0 ;  /* 0x00000000ff037431 */ /* 0x000fc800000001ff */
[----:B------:R-:W-:Y:S05]  /*9ac0*/  RET.REL.NODEC R2 `(_ZN7cutlass13device_kernelINS_4gemm6kernel13GemmUniversalIN4cute5tupleIJiiiiEEENS1_10collective13CollectiveMmaINS1_35MainloopSm100TmaUmmaWarpSpecializedILi6ELi2ELi4ENS5_IJNS4_1CILi2EEENSA_ILi1EEESC_EEEEENS5_IJNSA_ILi128EEESF_SF_EEENS_10bfloat16_tENS5_IJlSC_lEEESH_SI_NS4_8TiledMMAINS4_8MMA_AtomIJNS4_26SM100_MMA_F16BF16_2x1SM_SSISH_SH_fLi128ELi128ELNS4_4UMMA5MajorE0ELSN_0ELNSM_7ScaleInE0ELSO_0EEEEEENS4_6LayoutINS5_IJSC_SC_SC_EEENS5_IJNSA_ILi0EEEST_ST_EEEEENS5_IJNS4_10UnderscoreESW_SW_EEEEENS4_18SM100_TMA_2SM_LOADENS4_14ComposedLayoutINS4_7SwizzleILi3ELi4ELi3EEENS4_18smem_ptr_flag_bitsILi16EEENSR_INS5_IJNSA_ILi8EEENSA_ILi64EEEEEENS5_IJS16_SC_EEEEEEEvNS4_8identityESZ_S1A_vS1B_EENS_8epilogue10collective18CollectiveEpilogueINS1D_23Sm100TmaWarpSpecializedILi4ELi2ELi16ELb1ELb0EEEJNS5_IJS16_SF_SF_EEENS5_IJNSR_IS16_SC_EENSR_INS5_IJNSA_ILi16EEESB_EEENS5_IJSC_S16_EEEEEEEESH_SI_SH_SI_NS1D_6fusion15FusionCallbacksIS1H_NS1P_17LinearCombinationISH_fSH_fLNS_15FloatRoundStyleE2EEES1I_S1O_JEEENS4_5SM1004TMEM4LOAD26SM100_TMEM_LOAD_32dp32b16xENS4_13SM90_TMA_LOADENS10_INS11_ILi1ELi4ELi3EEES14_NSR_INS5_IJS15_S1K_EEENS5_IJS1K_SC_EEEEEEENS4_39AutoVectorizingCopyWithAssumedAlignmentILi128EEENS4_14SM90_TMA_STOREES24_S26_S26_EEEvvEEEEvNT_6ParamsE) ;  /* 0xffffff64024c7950 */ /* 0x000fea0003c3ffff */
.L_x_202:
[----:B------:R-:W-:-:S00]  /*9ad0*/  BRA `(.L_x_202) ;  /* 0xfffffffc00fc7947 */ /* 0x000fc0000383ffff */
[----:B------:R-:W-:-:S00]  /*9ae0*/  NOP ;  /* 0x0000000000007918 */ /* 0x000fc00000000000 */
        /* <DEDUP_REMOVED lines=9> */
.L_x_203:


//--------------------- .nv.global.init           --------------------------
	.section	.nv.global.init,"aw",@progbits
.nv.global.init:
	.type		$str$27,@object
	.size		$str$27,($str$28 - $str$27)
$str$27:
        /*0000*/ 	.byte	0x28, 0x61, 0x64, 0x64, 0x72, 0x65, 0x73, 0x73, 0x20, 0x26, 0x20, 0x6d, 0x61, 0x73, 0x6b, 0x29
        /*0010*/ 	.byte	0x20, 0x3d, 0x3d, 0x20, 0x30, 0x00
	.type		$str$28,@object
	.size		$str$28,($str$26 - $str$28)
$str$28:
        /*0016*/ 	.byte	0x2f, 0x74, 0x6d, 0x70, 0x2f, 0x63, 0x75, 0x74, 0x6c, 0x61, 0x73, 0x73, 0x5f, 0x73, 0x77, 0x65
        /*0026*/ 	.byte	0x65, 0x70, 0x5f, 0x73, 0x72, 0x63, 0x2f, 0x69, 0x6e, 0x63, 0x6c, 0x75, 0x64, 0x65, 0x2f, 0x63
        /*0036*/ 	.byte	0x75, 0x74, 0x65, 0x2f, 0x70, 0x6f, 0x69, 0x6e, 0x74, 0x65, 0x72, 0x5f, 0x66, 0x6c, 0x61, 0x67
        /*0046*/ 	.byte	0x67, 0x65, 0x64, 0x2e, 0x68, 0x70, 0x70, 0x00
	.type		$str$26,@object
	.size		$str$26,($str$25 - $str$26)
$str$26:
        /*004e*/ 	.byte	0x2f, 0x74, 0x6d, 0x70, 0x2f, 0x63, 0x75, 0x74, 0x6c, 0x61, 0x73, 0x73, 0x5f, 0x73, 0x77, 0x65
        /*005e*/ 	.byte	0x65, 0x70, 0x5f, 0x73, 0x72, 0x63, 0x2f, 0x69, 0x6e, 0x63, 0x6c, 0x75, 0x64, 0x65, 0x2f, 0x63
        /*006e*/ 	.byte	0x75, 0x74, 0x65, 0x2f, 0x61, 0x74, 0x6f, 0x6d, 0x2f, 0x63, 0x6f, 0x70, 0x79, 0x5f, 0x74, 0x72
        /*007e*/ 	.byte	0x61, 0x69, 0x74, 0x73, 0x5f, 0x73, 0x6d, 0x31, 0x30, 0x30, 0x2e, 0x68, 0x70, 0x70, 0x00
	.type		$str$25,@object
	.size		$str$25,(__unnamed_1 - $str$25)
$str$25:
        /*008d*/ 	.byte	0x28, 0x28, 0x75, 0x69, 0x6e, 0x74, 0x33, 0x32, 0x5f, 0x74, 0x28, 0x74, 0x68, 0x72, 0x65, 0x61
        /*009d*/ 	.byte	0x64, 0x49, 0x64, 0x78, 0x2e, 0x78, 0x29, 0x20, 0x2f, 0x20, 0x33, 0x32, 0x29, 0x20, 0x25, 0x20
        /*00ad*/ 	.byte	0x34, 0x29, 0x20, 0x3d, 0x3d, 0x20, 0x28, 0x28, 0x28, 0x74, 0x6d, 0x65, 0x6d, 0x5f, 0x61, 0x64
        /*00bd*/ 	.byte	0x64, 0x72, 0x20, 0x3e, 0x3e, 0x20, 0x31, 0x36, 0x29, 0x20, 0x2f, 0x20, 0x33, 0x32, 0x29, 0x20
        /*00cd*/ 	.byte	0x25, 0x20, 0x34, 0x29, 0x00
	.type		__unnamed_1,@object
	.size		__unnamed_1,(__unnamed_2 - __unnamed_1)
__unnamed_1:
        /*00d2*/ 	.byte	0x61, 0x75, 0x74, 0x6f, 0x20, 0x63, 0x75, 0x74, 0x65, 0x3a, 0x3a, 0x61, 0x73, 0x5f, 0x70, 0x6f
        /* <DEDUP_REMOVED lines=24> */
        /*0262*/ 	.byte	0x43, 0x3c, 0x32, 0x30, 0x34, 0x38, 0x3e, 0x3e, 0x3e, 0x3e, 0x5d, 0x00
	.type		__unnamed_2,@object
	.size		__unnamed_2,(.L_2 - __unnamed_2)
__unnamed_2:
        /* <DEDUP_REMOVED lines=40> */
        /*04ee*/ 	.byte	0x3a, 0x3a, 0x43, 0x3c, 0x30, 0x3e, 0x3e, 0x3e, 0x3e, 0x5d, 0x00
.L_2:


//--------------------- .nv.shared._ZN7cutlass13device_kernelINS_4gemm6kernel13GemmUniversalIN4cute5tupleIJiiiiEEENS1_10collective13CollectiveMmaINS1_35MainloopSm100TmaUmmaWarpSpecializedILi6ELi2ELi4ENS5_IJNS4_1CILi2EEENSA_ILi1EEESC_EEEEENS5_IJNSA_ILi128EEESF_SF_EEENS_10bfloat16_tENS5_IJlSC_lEEESH_SI_NS4_8TiledMMAINS4_8MMA_AtomIJNS4_26SM100_MMA_F16BF16_2x1SM_SSISH_SH_fLi128ELi128ELNS4_4UMMA5MajorE0ELSN_0ELNSM_7ScaleInE0ELSO_0EEEEEENS4_6LayoutINS5_IJSC_SC_SC_EEENS5_IJNSA_ILi0EEEST_ST_EEEEENS5_IJNS4_10UnderscoreESW_SW_EEEEENS4_18SM100_TMA_2SM_LOADENS4_14ComposedLayoutINS4_7SwizzleILi3ELi4ELi3EEENS4_18smem_ptr_flag_bitsILi16EEENSR_INS5_IJNSA_ILi8EEENSA_ILi64EEEEEENS5_IJS16_SC_EEEEEEEvNS4_8identityESZ_S1A_vS1B_EENS_8epilogue10collective18CollectiveEpilogueINS1D_23Sm100TmaWarpSpecializedILi4ELi2ELi16ELb1ELb0EEEJNS5_IJS16_SF_SF_EEENS5_IJNSR_IS16_SC_EENSR_INS5_IJNSA_ILi16EEESB_EEENS5_IJSC_S16_EEEEEEEESH_SI_SH_SI_NS1D_6fusion15FusionCallbacksIS1H_NS1P_17LinearCombinationISH_fSH_fLNS_15FloatRoundStyleE2EEES1I_S1O_JEEENS4_5SM1004TMEM4LOAD26SM100_TMEM_LOAD_32dp32b16xENS4_13SM90_TMA_LOADENS10_INS11_ILi1ELi4ELi3EEES14_NSR_INS5_IJS15_S1K_EEENS5_IJS1K_SC_EEEEEEENS4_39AutoVectorizingCopyWithAssumedAlignmentILi128EEENS4_14SM90_TMA_STOREES24_S26_S26_EEEvvEEEEvNT_6ParamsE --------------------------
	.section	.nv.shared._ZN7cutlass13device_kernelINS_4gemm6kernel13GemmUniversalIN4cute5tupleIJiiiiEEENS1_10collective13CollectiveMmaINS1_35MainloopSm100TmaUmmaWarpSpecializedILi6ELi2ELi4ENS5_IJNS4_1CILi2EEENSA_ILi1EEESC_EEEEENS5_IJNSA_ILi128EEESF_SF_EEENS_10bfloat16_tENS5_IJlSC_lEEESH_SI_NS4_8TiledMMAINS4_8MMA_AtomIJNS4_26SM100_MMA_F16BF16_2x1SM_SSISH_SH_fLi128ELi128ELNS4_4UMMA5MajorE0ELSN_0ELNSM_7ScaleInE0ELSO_0EEEEEENS4_6LayoutINS5_IJSC_SC_SC_EEENS5_IJNSA_ILi0EEEST_ST_EEEEENS5_IJNS4_10UnderscoreESW_SW_EEEEENS4_18SM100_TMA_2SM_LOADENS4_14ComposedLayoutINS4_7SwizzleILi3ELi4ELi3EEENS4_18smem_ptr_flag_bitsILi16EEENSR_INS5_IJNSA_ILi8EEENSA_ILi64EEEEEENS5_IJS16_SC_EEEEEEEvNS4_8identityESZ_S1A_vS1B_EENS_8epilogue10collective18CollectiveEpilogueINS1D_23Sm100TmaWarpSpecializedILi4ELi2ELi16ELb1ELb0EEEJNS5_IJS16_SF_SF_EEENS5_IJNSR_IS16_SC_EENSR_INS5_IJNSA_ILi16EEESB_EEENS5_IJSC_S16_EEEEEEEESH_SI_SH_SI_NS1D_6fusion15FusionCallbacksIS1H_NS1P_17LinearCombinationISH_fSH_fLNS_15FloatRoundStyleE2EEES1I_S1O_JEEENS4_5SM1004TMEM4LOAD26SM100_TMEM_LOAD_32dp32b16xENS4_13SM90_TMA_LOADENS10_INS11_ILi1ELi4ELi3EEES14_NSR_INS5_IJS15_S1K_EEENS5_IJS1K_SC_EEEEEEENS4_39AutoVectorizingCopyWithAssumedAlignmentILi128EEENS4_14SM90_TMA_STOREES24_S26_S26_EEEvvEEEEvNT_6ParamsE,"aw",@nobits
	.sectionflags	@""
	.align	16
	.zero		1024


//--------------------- .nv.shared.reserved.0     --------------------------
	.section	.nv.shared.reserved.0,"aw",@nobits
	.weak		__nv_reservedSMEM_offset_0_alias
	.size		__nv_reservedSMEM_offset_0_alias, 0, 64
	.other		__nv_reservedSMEM_offset_0_alias,@"STO_CUDA_RESERVED_SHARED STV_DEFAULT"
__nv_reservedSMEM_offset_0_alias:
	.zero		0
.nv.shared.reserved.0:
	.zero		64
	.weak		__nv_reservedSMEM_tcgen05_partition
	.type		__nv_reservedSMEM_tcgen05_partition,@object
	.size		__nv_reservedSMEM_tcgen05_partition,(.L_0 - __nv_reservedSMEM_tcgen05_partition)
__nv_reservedSMEM_tcgen05_partition:
	.zero		32
.L_0:


//--------------------- .nv.global                --------------------------
	.section	.nv.global,"aw",@nobits
.nv.global:
	.type		_ZN40_INTERNAL_2cd2f0bc_4_k_cu_d93efea4_359854cute1_E,@object
	.size		_ZN40_INTERNAL_2cd2f0bc_4_k_cu_d93efea4_359854cute1_E,(_ZN40_INTERNAL_2cd2f0bc_4_k_cu_d93efea4_359854cuda3std3__45__cpo6cbeginE - _ZN40_INTERNAL_2cd2f0bc_4_k_cu_d93efea4_359854cute1_E)
_ZN40_INTERNAL_2cd2f0bc_4_k_cu_d93efea4_359854cute1_E:
	.zero		1
	.type		_ZN40_INTERNAL_2cd2f0bc_4_k_cu_d93efea4_359854cuda3std3__45__cpo6cbeginE,@object
	.size		_ZN40_INTERNAL_2cd2f0bc_4_k_cu_d93efea4_359854cuda3std3__45__cpo6cbeginE,(_ZN40_INTERNAL_2cd2f0bc_4_k_cu_d93efea4_359854cuda3std3__48in_placeE - _ZN40_INTERNAL_2cd2f0bc_4_k_cu_d93efea4_359854cuda3std3__45__cpo6cbeginE)
_ZN40_INTERNAL_2cd2f0bc_4_k_cu_d93efea4_359854cuda3std3__45__cpo6cbeginE:
	.zero		1
	.type		_ZN40_INTERNAL_2cd2f0bc_4_k_cu_d93efea4_359854cuda3std3__48in_placeE,@object
	.size		_ZN40_INTERNAL_2cd2f0bc_4_k_cu_d93efea4_359854cuda3std3__48in_placeE,(_ZN40_INTERNAL_2cd2f0bc_4_k_cu_d93efea4_359854cuda3std6ranges3__45__cpo9iter_moveE - _ZN40_INTERNAL_2cd2f0bc_4_k_cu_d93efea4_359854cuda3std3__48in_placeE)
_ZN40_INTERNAL_2cd2f0bc_4_k_cu_d93efea4_359854cuda3std3__48in_placeE:
	.zero		1
	.type		_ZN40_INTERNAL_2cd2f0bc_4_k_cu_d93efea4_359854cuda3std6ranges3__45__cpo9iter_moveE,@object
	.size		_ZN40_INTERNAL_2cd2f0bc_4_k_cu_d93efea4_359854cuda3std6ranges3__45__cpo9iter_moveE,(_ZN40_INTERNAL_2cd2f0bc_4_k_cu_d93efea4_359854cuda3std3__45__cpo5beginE - _ZN40_INTERNAL_2cd2f0bc_4_k_cu_d93efea4_359854cuda3std6ranges3__45__cpo9iter_moveE)
_ZN40_INTERNAL_2cd2f0bc_4_k_cu_d93efea4_359854cuda3std6ranges3__45__cpo9iter_moveE:
	.zero		1
	.type		_ZN40_INTERNAL_2cd2f0bc_4_k_cu_d93efea4_359854cuda3std3__45__cpo5beginE,@object
	.size		_ZN40_INTERNAL_2cd2f0bc_4_k_cu_d93efea4_359854cuda3std3__45__cpo5beginE,(_ZN40_INTERNAL_2cd2f0bc_4_k_cu_d93efea4_359854cuda3std3__442_GLOBAL__N__2cd2f0bc_4_k_cu_d93efea4_359856ignoreE - _ZN40_INTERNAL_2cd2f0bc_4_k_cu_d93efea4_359854cuda3std3__45__cpo5beginE)
_ZN40_INTERNAL_2cd2f0bc_4_k_cu_d93efea4_359854cuda3std3__45__cpo5beginE:
	.zero		1
	.type		_ZN40_INTERNAL_2cd2f0bc_4_k_cu_d93efea4_359854cuda3std3__442_GLOBAL__N__2cd2f0bc_4_k_cu_d93efea4_359856ignoreE,@object
	.size		_ZN40_INTERNAL_2cd2f0bc_4_k_cu_d93efea4_359854cuda3std3__442_GLOBAL__N__2cd2f0bc_4_k_cu_d93efea4_359856ignoreE,(_ZN40_INTERNAL_2cd2f0bc_4_k_cu_d93efea4_359854cute7productE - _ZN40_INTERNAL_2cd2f0bc_4_k_cu_d93efea4_359854cuda3std3__442_GLOBAL__N__2cd2f0bc_4_k_cu_d93efea4_359856ignoreE)
_ZN40_INTERNAL_2cd2f0bc_4_k_cu_d93efea4_359854cuda3std3__442_GLOBAL__N__2cd2f0bc_4_k_cu_d93efea4_359856ignoreE:
	.zero		1
	.type		_ZN40_INTERNAL_2cd2f0bc_4_k_cu_d93efea4_359854cute7productE,@object
	.size		_ZN40_INTERNAL_2cd2f0bc_4_k_cu_d93efea4_359854cute7productE,(_ZN40_INTERNAL_2cd2f0bc_4_k_cu_d93efea4_359854cuda3std3__45__cpo3endE - _ZN40_INTERNAL_2cd2f0bc_4_k_cu_d93efea4_359854cute7productE)
_ZN40_INTERNAL_2cd2f0bc_4_k_cu_d93efea4_359854cute7productE:
	.zero		1
	.type		_ZN40_INTERNAL_2cd2f0bc_4_k_cu_d93efea4_359854cuda3std3__45__cpo3endE,@object
	.size		_ZN40_INTERNAL_2cd2f0bc_4_k_cu_d93efea4_359854cuda3std3__45__cpo3endE,(_ZN40_INTERNAL_2cd2f0bc_4_k_cu_d93efea4_359854cuda3std3__419piecewise_constructE - _ZN40_INTERNAL_2cd2f0bc_4_k_cu_d93efea4_359854cuda3std3__45__cpo3endE)
_ZN40_INTERNAL_2cd2f0bc_4_k_cu_d93efea4_359854cuda3std3__45__cpo3endE:
	.zero		1
	.type		_ZN40_INTERNAL_2cd2f0bc_4_k_cu_d93efea4_359854cuda3std3__419piecewise_constructE,@object
	.size		_ZN40_INTERNAL_2cd2f0bc_4_k_cu_d93efea4_359854cuda3std3__419piecewise_constructE,(_ZN40_INTERNAL_2cd2f0bc_4_k_cu_d93efea4_359854cuda3std3__45__cpo4cendE - _ZN40_INTERNAL_2cd2f0bc_4_k_cu_d93efea4_359854cuda3std3__419piecewise_constructE)
_ZN40_INTERNAL_2cd2f0bc_4_k_cu_d93efea4_359854cuda3std3__419piecewise_constructE:
	.zero		1
	.type		_ZN40_INTERNAL_2cd2f0bc_4_k_cu_d93efea4_359854cuda3std3__45__cpo4cendE,@object
	.size		_ZN40_INTERNAL_2cd2f0bc_4_k_cu_d93efea4_359854cuda3std3__45__cpo4cendE,(_ZN40_INTERNAL_2cd2f0bc_4_k_cu_d93efea4_359854cuda3std6ranges3__45__cpo4swapE - _ZN40_INTERNAL_2cd2f0bc_4_k_cu_d93efea4_359854cuda3std3__45__cpo4cendE)
_ZN40_INTERNAL_2cd2f0bc_4_k_cu_d93efea4_359854cuda3std3__45__cpo4cendE:
	.zero		1
	.type		_ZN40_INTERNAL_2cd2f0bc_4_k_cu_d93efea4_359854cuda3std6ranges3__45__cpo4swapE,@object
	.size		_ZN40_INTERNAL_2cd2f0bc_4_k_cu_d93efea4_359854cuda3std6ranges3__45__cpo4swapE,(.L_10 - _ZN40_INTERNAL_2cd2f0bc_4_k_cu_d93efea4_359854cuda3std6ranges3__45__cpo4swapE)
_ZN40_INTERNAL_2cd2f0bc_4_k_cu_d93efea4_359854cuda3std6ranges3__45__cpo4swapE:
	.zero		1
.L_10:


//--------------------- .nv.constant0._ZN7cutlass13device_kernelINS_4gemm6kernel13GemmUniversalIN4cute5tupleIJiiiiEEENS1_10collective13CollectiveMmaINS1_35MainloopSm100TmaUmmaWarpSpecializedILi6ELi2ELi4ENS5_IJNS4_1CILi2EEENSA_ILi1EEESC_EEEEENS5_IJNSA_ILi128EEESF_SF_EEENS_10bfloat16_tENS5_IJlSC_lEEESH_SI_NS4_8TiledMMAINS4_8MMA_AtomIJNS4_26SM100_MMA_F16BF16_2x1SM_SSISH_SH_fLi128ELi128ELNS4_4UMMA5MajorE0ELSN_0ELNSM_7ScaleInE0ELSO_0EEEEEENS4_6LayoutINS5_IJSC_SC_SC_EEENS5_IJNSA_ILi0EEEST_ST_EEEEENS5_IJNS4_10UnderscoreESW_SW_EEEEENS4_18SM100_TMA_2SM_LOADENS4_14ComposedLayoutINS4_7SwizzleILi3ELi4ELi3EEENS4_18smem_ptr_flag_bitsILi16EEENSR_INS5_IJNSA_ILi8EEENSA_ILi64EEEEEENS5_IJS16_SC_EEEEEEEvNS4_8identityESZ_S1A_vS1B_EENS_8epilogue10collective18CollectiveEpilogueINS1D_23Sm100TmaWarpSpecializedILi4ELi2ELi16ELb1ELb0EEEJNS5_IJS16_SF_SF_EEENS5_IJNSR_IS16_SC_EENSR_INS5_IJNSA_ILi16EEESB_EEENS5_IJSC_S16_EEEEEEEESH_SI_SH_SI_NS1D_6fusion15FusionCallbacksIS1H_NS1P_17LinearCombinationISH_fSH_fLNS_15FloatRoundStyleE2EEES1I_S1O_JEEENS4_5SM1004TMEM4LOAD26SM100_TMEM_LOAD_32dp32b16xENS4_13SM90_TMA_LOADENS10_INS11_ILi1ELi4ELi3EEES14_NSR_INS5_IJS15_S1K_EEENS5_IJS1K_SC_EEEEEEENS4_39AutoVectorizingCopyWithAssumedAlignmentILi128EEENS4_14SM90_TMA_STOREES24_S26_S26_EEEvvEEEEvNT_6ParamsE --------------------------
	.section	.nv.constant0._ZN7cutlass13device_kernelINS_4gemm6kernel13GemmUniversalIN4cute5tupleIJiiiiEEENS1_10collective13CollectiveMmaINS1_35MainloopSm100TmaUmmaWarpSpecializedILi6ELi2ELi4ENS5_IJNS4_1CILi2EEENSA_ILi1EEESC_EEEEENS5_IJNSA_ILi128EEESF_SF_EEENS_10bfloat16_tENS5_IJlSC_lEEESH_SI_NS4_8TiledMMAINS4_8MMA_AtomIJNS4_26SM100_MMA_F16BF16_2x1SM_SSISH_SH_fLi128ELi128ELNS4_4UMMA5MajorE0ELSN_0ELNSM_7ScaleInE0ELSO_0EEEEEENS4_6LayoutINS5_IJSC_SC_SC_EEENS5_IJNSA_ILi0EEEST_ST_EEEEENS5_IJNS4_10UnderscoreESW_SW_EEEEENS4_18SM100_TMA_2SM_LOADENS4_14ComposedLayoutINS4_7SwizzleILi3ELi4ELi3EEENS4_18smem_ptr_flag_bitsILi16EEENSR_INS5_IJNSA_ILi8EEENSA_ILi64EEEEEENS5_IJS16_SC_EEEEEEEvNS4_8identityESZ_S1A_vS1B_EENS_8epilogue10collective18CollectiveEpilogueINS1D_23Sm100TmaWarpSpecializedILi4ELi2ELi16ELb1ELb0EEEJNS5_IJS16_SF_SF_EEENS5_IJNSR_IS16_SC_EENSR_INS5_IJNSA_ILi16EEESB_EEENS5_IJSC_S16_EEEEEEEESH_SI_SH_SI_NS1D_6fusion15FusionCallbacksIS1H_NS1P_17LinearCombinationISH_fSH_fLNS_15FloatRoundStyleE2EEES1I_S1O_JEEENS4_5SM1004TMEM4LOAD26SM100_TMEM_LOAD_32dp32b16xENS4_13SM90_TMA_LOADENS10_INS11_ILi1ELi4ELi3EEES14_NSR_INS5_IJS15_S1K_EEENS5_IJS1K_SC_EEEEEEENS4_39AutoVectorizingCopyWithAssumedAlignmentILi128EEENS4_14SM90_TMA_STOREES24_S26_S26_EEEvvEEEEvNT_6ParamsE,"a",@progbits
	.sectionflags	@""
	.align	4
.nv.constant0._ZN7cutlass13device_kernelINS_4gemm6kernel13GemmUniversalIN4cute5tupleIJiiiiEEENS1_10collective13CollectiveMmaINS1_35MainloopSm100TmaUmmaWarpSpecializedILi6ELi2ELi4ENS5_IJNS4_1CILi2EEENSA_ILi1EEESC_EEEEENS5_IJNSA_ILi128EEESF_SF_EEENS_10bfloat16_tENS5_IJlSC_lEEESH_SI_NS4_8TiledMMAINS4_8MMA_AtomIJNS4_26SM100_MMA_F16BF16_2x1SM_SSISH_SH_fLi128ELi128ELNS4_4UMMA5MajorE0ELSN_0ELNSM_7ScaleInE0ELSO_0EEEEEENS4_6LayoutINS5_IJSC_SC_SC_EEENS5_IJNSA_ILi0EEEST_ST_EEEEENS5_IJNS4_10UnderscoreESW_SW_EEEEENS4_18SM100_TMA_2SM_LOADENS4_14ComposedLayoutINS4_7SwizzleILi3ELi4ELi3EEENS4_18smem_ptr_flag_bitsILi16EEENSR_INS5_IJNSA_ILi8EEENSA_ILi64EEEEEENS5_IJS16_SC_EEEEEEEvNS4_8identityESZ_S1A_vS1B_EENS_8epilogue10collective18CollectiveEpilogueINS1D_23Sm100TmaWarpSpecializedILi4ELi2ELi16ELb1ELb0EEEJNS5_IJS16_SF_SF_EEENS5_IJNSR_IS16_SC_EENSR_INS5_IJNSA_ILi16EEESB_EEENS5_IJSC_S16_EEEEEEEESH_SI_SH_SI_NS1D_6fusion15FusionCallbacksIS1H_NS1P_17LinearCombinationISH_fSH_fLNS_15FloatRoundStyleE2EEES1I_S1O_JEEENS4_5SM1004TMEM4LOAD26SM100_TMEM_LOAD_32dp32b16xENS4_13SM90_TMA_LOADENS10_INS11_ILi1ELi4ELi3EEES14_NSR_INS5_IJS15_S1K_EEENS5_IJS1K_SC_EEEEEEENS4_39AutoVectorizingCopyWithAssumedAlignmentILi128EEENS4_14SM90_TMA_STOREES24_S26_S26_EEEvvEEEEvNT_6ParamsE:
	.zero		2944


//--------------------- SYMBOLS --------------------------

	.type		.nv.reservedSmem.offset0,@object
	.size		.nv.reservedSmem.offset0,0x4
	.type		.nv.reservedSmem.cap,@object
	.size		.nv.reservedSmem.cap,0x4
	.type		__assertfail,@function
